	.target	sm_90a

	.elftype	@"ET_EXEC"


//--------------------- .note.nv.tkinfo           --------------------------
	.section	.note.nv.tkinfo,"",@"SHT_NOTE"
	.sectionflags	@"SHF_NOTE_NV_TKINFO"
	.tkinfo
        /*0018*/ 	.word	0x00000002
        /*0030*/ 	.string	""
        /*0030*/ 	.string	"ptxas"
        /*0030*/ 	.string	"Cuda compilation tools, release 13.0, V13.0.88"
        /*0030*/ 	.string	"Build cuda_13.0.r13.0/compiler.36424714_0"
        /*0030*/ 	.string	"-arch sm_90a -m 64 "



//--------------------- .note.nv.cuinfo           --------------------------
	.section	.note.nv.cuinfo,"",@"SHT_NOTE"
	.sectionflags	@"SHF_NOTE_NV_CUINFO"
        /*0018*/ 	.short	0x0002
        /*001a*/ 	.short	0x005a
        /*001c*/ 	.short	0x0082
	.zero		2


//--------------------- .nv.info                  --------------------------
	.section	.nv.info,"",@"SHT_CUDA_INFO"
	.align	4


	//----- nvinfo : EIATTR_REGCOUNT
	.align		4
        /*0000*/ 	.byte	0x04, 0x2f
        /*0002*/ 	.short	(.L_15 - .L_14)
	.align		4
.L_14:
        /*0004*/ 	.word	index@(_ZN7cutlass13device_kernelINS_4gemm6kernel13GemmUniversalIN4cute5tupleIJiiiiEEENS1_10collective13CollectiveMmaINS1_34MainloopSm90TmaGmmaWarpSpecializedILi9ENS5_IJNS4_1CILi2EEENSA_ILi1EEESC_EEENS1_35KernelTmaWarpSpecializedCooperativeEEENS5_IJNSA_ILi256EEENSA_ILi128EEENSA_ILi32EEEEEENS_10bfloat16_tENS5_IJlSC_lEEESK_SL_NS4_8TiledMMAINS4_8MMA_AtomIJNS4_4SM904GMMA28MMA_64x128x16_F32BF16BF16_SSILNSP_5MajorE0ELSR_0ELNSP_7ScaleInE1ELSS_1EEEEEENS4_6LayoutISD_NS5_IJSC_NSA_ILi0EEESW_EEEEENS5_IJNS4_10UnderscoreESZ_SZ_EEEEENS4_13SM90_TMA_LOADENS4_14ComposedLayoutINS4_7SwizzleILi2ELi4ELi3EEENS4_18smem_ptr_flag_bitsILi16EEENSV_INS5_IJNSA_ILi8EEESI_EEENS5_IJSI_SC_EEEEEEEvNS4_8identityENS4_23SM90_TMA_LOAD_MULTICASTES1C_vS1D_EENS_8epilogue10collective6detail29Sm90TmaWarpSpecializedAdapterINS1H_15DefaultEpilogueISK_SL_SL_NS1G_6thread17LinearCombinationISK_Li1EffLNS1L_9ScaleType4KindE0ELNS_15FloatRoundStyleE2ESK_EENS1_15EpilogueDefaultEEEEEvvEEEEvNT_6ParamsE)
        /*0008*/ 	.word	0x000000a8


	//----- nvinfo : EIATTR_FRAME_SIZE
	.align		4
.L_15:
        /*000c*/ 	.byte	0x04, 0x11
        /*000e*/ 	.short	(.L_17 - .L_16)
	.align		4
.L_16:
        /*0010*/ 	.word	index@(_ZN7cutlass13device_kernelINS_4gemm6kernel13GemmUniversalIN4cute5tupleIJiiiiEEENS1_10collective13CollectiveMmaINS1_34MainloopSm90TmaGmmaWarpSpecializedILi9ENS5_IJNS4_1CILi2EEENSA_ILi1EEESC_EEENS1_35KernelTmaWarpSpecializedCooperativeEEENS5_IJNSA_ILi256EEENSA_ILi128EEENSA_ILi32EEEEEENS_10bfloat16_tENS5_IJlSC_lEEESK_SL_NS4_8TiledMMAINS4_8MMA_AtomIJNS4_4SM904GMMA28MMA_64x128x16_F32BF16BF16_SSILNSP_5MajorE0ELSR_0ELNSP_7ScaleInE1ELSS_1EEEEEENS4_6LayoutISD_NS5_IJSC_NSA_ILi0EEESW_EEEEENS5_IJNS4_10UnderscoreESZ_SZ_EEEEENS4_13SM90_TMA_LOADENS4_14ComposedLayoutINS4_7SwizzleILi2ELi4ELi3EEENS4_18smem_ptr_flag_bitsILi16EEENSV_INS5_IJNSA_ILi8EEESI_EEENS5_IJSI_SC_EEEEEEEvNS4_8identityENS4_23SM90_TMA_LOAD_MULTICASTES1C_vS1D_EENS_8epilogue10collective6detail29Sm90TmaWarpSpecializedAdapterINS1H_15DefaultEpilogueISK_SL_SL_NS1G_6thread17LinearCombinationISK_Li1EffLNS1L_9ScaleType4KindE0ELNS_15FloatRoundStyleE2ESK_EENS1_15EpilogueDefaultEEEEEvvEEEEvNT_6ParamsE)
        /*0014*/ 	.word	0x00000000


	//----- nvinfo : EIATTR_MIN_STACK_SIZE
	.align		4
.L_17:
        /*0018*/ 	.byte	0x04, 0x12
        /*001a*/ 	.short	(.L_19 - .L_18)
	.align		4
.L_18:
        /*001c*/ 	.word	index@(_ZN7cutlass13device_kernelINS_4gemm6kernel13GemmUniversalIN4cute5tupleIJiiiiEEENS1_10collective13CollectiveMmaINS1_34MainloopSm90TmaGmmaWarpSpecializedILi9ENS5_IJNS4_1CILi2EEENSA_ILi1EEESC_EEENS1_35KernelTmaWarpSpecializedCooperativeEEENS5_IJNSA_ILi256EEENSA_ILi128EEENSA_ILi32EEEEEENS_10bfloat16_tENS5_IJlSC_lEEESK_SL_NS4_8TiledMMAINS4_8MMA_AtomIJNS4_4SM904GMMA28MMA_64x128x16_F32BF16BF16_SSILNSP_5MajorE0ELSR_0ELNSP_7ScaleInE1ELSS_1EEEEEENS4_6LayoutISD_NS5_IJSC_NSA_ILi0EEESW_EEEEENS5_IJNS4_10UnderscoreESZ_SZ_EEEEENS4_13SM90_TMA_LOADENS4_14ComposedLayoutINS4_7SwizzleILi2ELi4ELi3EEENS4_18smem_ptr_flag_bitsILi16EEENSV_INS5_IJNSA_ILi8EEESI_EEENS5_IJSI_SC_EEEEEEEvNS4_8identityENS4_23SM90_TMA_LOAD_MULTICASTES1C_vS1D_EENS_8epilogue10collective6detail29Sm90TmaWarpSpecializedAdapterINS1H_15DefaultEpilogueISK_SL_SL_NS1G_6thread17LinearCombinationISK_Li1EffLNS1L_9ScaleType4KindE0ELNS_15FloatRoundStyleE2ESK_EENS1_15EpilogueDefaultEEEEEvvEEEEvNT_6ParamsE)
        /*0020*/ 	.word	0x00000000
.L_19:


//--------------------- .nv.compat                --------------------------
	.section	.nv.compat,"",@"SHT_CUDA_COMPAT_INFO"
	.align	4
        /*0000*/ 	.byte	0x02, 0x09, 0x01, 0x00, 0x02, 0x02, 0x04, 0x00, 0x02, 0x05, 0x05, 0x00, 0x03, 0x07, 0x01, 0x01
        /*0010*/ 	.byte	0x02, 0x03, 0x01, 0x00, 0x02, 0x06, 0x01, 0x00, 0x04, 0x0b, 0x08, 0x00, 0x00, 0x00, 0x00, 0x00
        /*0020*/ 	.byte	0x00, 0x00, 0x00, 0x00


//--------------------- .nv.info._ZN7cutlass13device_kernelINS_4gemm6kernel13GemmUniversalIN4cute5tupleIJiiiiEEENS1_10collective13CollectiveMmaINS1_34MainloopSm90TmaGmmaWarpSpecializedILi9ENS5_IJNS4_1CILi2EEENSA_ILi1EEESC_EEENS1_35KernelTmaWarpSpecializedCooperativeEEENS5_IJNSA_ILi256EEENSA_ILi128EEENSA_ILi32EEEEEENS_10bfloat16_tENS5_IJlSC_lEEESK_SL_NS4_8TiledMMAINS4_8MMA_AtomIJNS4_4SM904GMMA28MMA_64x128x16_F32BF16BF16_SSILNSP_5MajorE0ELSR_0ELNSP_7ScaleInE1ELSS_1EEEEEENS4_6LayoutISD_NS5_IJSC_NSA_ILi0EEESW_EEEEENS5_IJNS4_10UnderscoreESZ_SZ_EEEEENS4_13SM90_TMA_LOADENS4_14ComposedLayoutINS4_7SwizzleILi2ELi4ELi3EEENS4_18smem_ptr_flag_bitsILi16EEENSV_INS5_IJNSA_ILi8EEESI_EEENS5_IJSI_SC_EEEEEEEvNS4_8identityENS4_23SM90_TMA_LOAD_MULTICASTES1C_vS1D_EENS_8epilogue10collective6detail29Sm90TmaWarpSpecializedAdapterINS1H_15DefaultEpilogueISK_SL_SL_NS1G_6thread17LinearCombinationISK_Li1EffLNS1L_9ScaleType4KindE0ELNS_15FloatRoundStyleE2ESK_EENS1_15EpilogueDefaultEEEEEvvEEEEvNT_6ParamsE --------------------------
	.section	.nv.info._ZN7cutlass13device_kernelINS_4gemm6kernel13GemmUniversalIN4cute5tupleIJiiiiEEENS1_10collective13CollectiveMmaINS1_34MainloopSm90TmaGmmaWarpSpecializedILi9ENS5_IJNS4_1CILi2EEENSA_ILi1EEESC_EEENS1_35KernelTmaWarpSpecializedCooperativeEEENS5_IJNSA_ILi256EEENSA_ILi128EEENSA_ILi32EEEEEENS_10bfloat16_tENS5_IJlSC_lEEESK_SL_NS4_8TiledMMAINS4_8MMA_AtomIJNS4_4SM904GMMA28MMA_64x128x16_F32BF16BF16_SSILNSP_5MajorE0ELSR_0ELNSP_7ScaleInE1ELSS_1EEEEEENS4_6LayoutISD_NS5_IJSC_NSA_ILi0EEESW_EEEEENS5_IJNS4_10UnderscoreESZ_SZ_EEEEENS4_13SM90_TMA_LOADENS4_14ComposedLayoutINS4_7SwizzleILi2ELi4ELi3EEENS4_18smem_ptr_flag_bitsILi16EEENSV_INS5_IJNSA_ILi8EEESI_EEENS5_IJSI_SC_EEEEEEEvNS4_8identityENS4_23SM90_TMA_LOAD_MULTICASTES1C_vS1D_EENS_8epilogue10collective6detail29Sm90TmaWarpSpecializedAdapterINS1H_15DefaultEpilogueISK_SL_SL_NS1G_6thread17LinearCombinationISK_Li1EffLNS1L_9ScaleType4KindE0ELNS_15FloatRoundStyleE2ESK_EENS1_15EpilogueDefaultEEEEEvvEEEEvNT_6ParamsE,"",@"SHT_CUDA_INFO"
	.sectionflags	@""
	.align	4


	//----- nvinfo : EIATTR_CUDA_API_VERSION
	.align		4
        /*0000*/ 	.byte	0x04, 0x37
        /*0002*/ 	.short	(.L_21 - .L_20)
.L_20:
        /*0004*/ 	.word	0x00000082


	//----- nvinfo : EIATTR_KPARAM_INFO
	.align		4
.L_21:
        /*0008*/ 	.byte	0x04, 0x17
        /*000a*/ 	.short	(.L_23 - .L_22)
.L_22:
        /*000c*/ 	.word	0x00000000
        /*0010*/ 	.short	0x0000
        /*0012*/ 	.short	0x0070
        /*0014*/ 	.byte	0x00, 0xf0, 0x01, 0x10


	//----- nvinfo : EIATTR_SPARSE_MMA_MASK
	.align		4
.L_23:
        /*0018*/ 	.byte	0x03, 0x50
        /*001a*/ 	.short	0x0000


	//----- nvinfo : EIATTR_MAXREG_COUNT
	.align		4
        /*001c*/ 	.byte	0x03, 0x1b
        /*001e*/ 	.short	0x00a8


	//----- nvinfo : EIATTR_NUM_BARRIERS
	.align		4
        /*0020*/ 	.byte	0x02, 0x4c
        /*0022*/ 	.byte	0x01
	.zero		1


	//----- nvinfo : EIATTR_EXTERNS
	.align		4
        /*0024*/ 	.byte	0x04, 0x0f
        /*0026*/ 	.short	(.L_25 - .L_24)


	//   ....[0]....
	.align		4
.L_24:
        /*0028*/ 	.word	index@(__assertfail)


	//----- nvinfo : EIATTR_MERCURY_ISA_VERSION
	.align		4
.L_25:
        /*002c*/ 	.byte	0x03, 0x5f
        /*002e*/ 	.short	0x0101


	//----- nvinfo : EIATTR_INT_WARP_WIDE_INSTR_OFFSETS
	.align		4
        /*0030*/ 	.byte	0x04, 0x31
        /*0032*/ 	.short	(.L_27 - .L_26)


	//   ....[0]....
.L_26:
        /*0034*/ 	.word	0x00000550


	//   ....[1]....
        /*0038*/ 	.word	0x00000580


	//   ....[2]....
        /*003c*/ 	.word	0x00000740


	//----- nvinfo : EIATTR_COOP_GROUP_MASK_REGIDS
	.align		4
.L_27:
        /*0040*/ 	.byte	0x04, 0x29
        /*0042*/ 	.short	(.L_29 - .L_28)


	//   ....[0]....
.L_28:
        /*0044*/ 	.word	0xffffffff


	//   ....[1]....
        /*0048*/ 	.word	0xffffffff


	//   ....[2]....
        /*004c*/ 	.word	0xffffffff


	//   ....[3]....
        /*0050*/ 	.word	0xffffffff


	//   ....[4]....
        /*0054*/ 	.word	0xffffffff


	//   ....[5]....
        /*0058*/ 	.word	0xffffffff


	//----- nvinfo : EIATTR_COOP_GROUP_INSTR_OFFSETS
	.align		4
.L_29:
        /*005c*/ 	.byte	0x04, 0x28
        /*005e*/ 	.short	(.L_31 - .L_30)


	//   ....[0]....
.L_30:
        /*0060*/ 	.word	0x00000060


	//   ....[1]....
        /*0064*/ 	.word	0x00000070


	//   ....[2]....
        /*0068*/ 	.word	0x00000130


	//   ....[3]....
        /*006c*/ 	.word	0x000003a0


	//   ....[4]....
        /*0070*/ 	.word	0x000008c0


	//   ....[5]....
        /*0074*/ 	.word	0x00001310


	//----- nvinfo : EIATTR_REG_RECONFIG
	.align		4
.L_31:
        /*0078*/ 	.byte	0x01, 0x54
	.zero		2


	//----- nvinfo : EIATTR_SYSCALL_OFFSETS
	.align		4
        /*007c*/ 	.byte	0x04, 0x46
        /*007e*/ 	.short	(.L_33 - .L_32)


	//   ....[0]....
.L_32:
        /*0080*/ 	.word	0x000014d0


	//----- nvinfo : EIATTR_MBARRIER_INSTR_OFFSETS
	.align		4
.L_33:
        /*0084*/ 	.byte	0x04, 0x39
        /*0086*/ 	.short	(.L_35 - .L_34)


	//   ....[0]....
.L_34:
        /*0088*/ 	.word	0x00000250
        /*008c*/ 	.word	0x000000ff
        /*0090*/ 	.word	0x00000000
        /*0094*/ 	.short	0x0100
        /*0096*/ 	.byte	0x08
	.zero		1


	//   ....[1]....
        /*0098*/ 	.word	0x00000260
        /*009c*/ 	.word	0x000000ff
        /*00a0*/ 	.word	0x00000048
        /*00a4*/ 	.short	0x0100
        /*00a6*/ 	.byte	0x08
	.zero		1


	//   ....[2]....
        /*00a8*/ 	.word	0x00000270
        /*00ac*/ 	.word	0x000000ff
        /*00b0*/ 	.word	0x00000008
        /*00b4*/ 	.short	0x0100
        /*00b6*/ 	.byte	0x08
	.zero		1


	//   ....[3]....
        /*00b8*/ 	.word	0x00000280
        /*00bc*/ 	.word	0x000000ff
        /*00c0*/ 	.word	0x00000050
        /*00c4*/ 	.short	0x0100
        /*00c6*/ 	.byte	0x08
	.zero		1


	//   ....[4]....
        /*00c8*/ 	.word	0x00000290
        /*00cc*/ 	.word	0x000000ff
        /*00d0*/ 	.word	0x00000010
        /*00d4*/ 	.short	0x0100
        /*00d6*/ 	.byte	0x08
	.zero		1


	//   ....[5]....
        /*00d8*/ 	.word	0x000002a0
        /*00dc*/ 	.word	0x000000ff
        /*00e0*/ 	.word	0x00000058
        /*00e4*/ 	.short	0x0100
        /*00e6*/ 	.byte	0x08
	.zero		1


	//   ....[6]....
        /*00e8*/ 	.word	0x000002b0
        /*00ec*/ 	.word	0x000000ff
        /*00f0*/ 	.word	0x00000018
        /*00f4*/ 	.short	0x0100
        /*00f6*/ 	.byte	0x08
	.zero		1


	//   ....[7]....
        /*00f8*/ 	.word	0x000002c0
        /*00fc*/ 	.word	0x000000ff
        /*0100*/ 	.word	0x00000060
        /*0104*/ 	.short	0x0100
        /*0106*/ 	.byte	0x08
	.zero		1


	//   ....[8]....
        /*0108*/ 	.word	0x000002d0
        /*010c*/ 	.word	0x000000ff
        /*0110*/ 	.word	0x00000020
        /*0114*/ 	.short	0x0100
        /*0116*/ 	.byte	0x08
	.zero		1


	//   ....[9]....
        /*0118*/ 	.word	0x000002e0
        /*011c*/ 	.word	0x000000ff
        /*0120*/ 	.word	0x00000068
        /*0124*/ 	.short	0x0100
        /*0126*/ 	.byte	0x08
	.zero		1


	//   ....[10]....
        /*0128*/ 	.word	0x000002f0
        /*012c*/ 	.word	0x000000ff
        /*0130*/ 	.word	0x00000028
        /*0134*/ 	.short	0x0100
        /*0136*/ 	.byte	0x08
	.zero		1


	//   ....[11]....
        /*0138*/ 	.word	0x00000300
        /*013c*/ 	.word	0x000000ff
        /*0140*/ 	.word	0x00000070
        /*0144*/ 	.short	0x0100
        /*0146*/ 	.byte	0x08
	.zero		1


	//   ....[12]....
        /*0148*/ 	.word	0x00000310
        /*014c*/ 	.word	0x000000ff
        /*0150*/ 	.word	0x00000030
        /*0154*/ 	.short	0x0100
        /*0156*/ 	.byte	0x08
	.zero		1


	//   ....[13]....
        /*0158*/ 	.word	0x00000320
        /*015c*/ 	.word	0x000000ff
        /*0160*/ 	.word	0x00000078
        /*0164*/ 	.short	0x0100
        /*0166*/ 	.byte	0x08
	.zero		1


	//   ....[14]....
        /*0168*/ 	.word	0x00000330
        /*016c*/ 	.word	0x000000ff
        /*0170*/ 	.word	0x00000038
        /*0174*/ 	.short	0x0100
        /*0176*/ 	.byte	0x08
	.zero		1


	//   ....[15]....
        /*0178*/ 	.word	0x00000340
        /*017c*/ 	.word	0x000000ff
        /*0180*/ 	.word	0x00000080
        /*0184*/ 	.short	0x0100
        /*0186*/ 	.byte	0x08
	.zero		1


	//   ....[16]....
        /*0188*/ 	.word	0x00000350
        /*018c*/ 	.word	0x000000ff
        /*0190*/ 	.word	0x00000040
        /*0194*/ 	.short	0x0100
        /*0196*/ 	.byte	0x08
	.zero		1


	//   ....[17]....
        /*0198*/ 	.word	0x00000360
        /*019c*/ 	.word	0x000000ff
        /*01a0*/ 	.word	0x00000088
        /*01a4*/ 	.short	0x0100
        /*01a6*/ 	.byte	0x08
	.zero		1


	//   ....[18]....
        /*01a8*/ 	.word	0x000007c0
        /*01ac*/ 	.word	0x000000ff
        /*01b0*/ 	.word	0x000000a0
        /*01b4*/ 	.short	0x0100
        /*01b6*/ 	.byte	0x06
	.zero		1


	//   ....[19]....
        /*01b8*/ 	.word	0x00000850
        /*01bc*/ 	.word	0x000000ff
        /*01c0*/ 	.word	0x000000a8
        /*01c4*/ 	.short	0x0100
        /*01c6*/ 	.byte	0x06
	.zero		1


	//   ....[20]....
        /*01c8*/ 	.word	0x00001590
        /*01cc*/ 	.word	0x00000003
        /*01d0*/ 	.word	0x00000000
        /*01d4*/ 	.short	0x010a
        /*01d6*/ 	.byte	0x3f
	.zero		1


	//   ....[21]....
        /*01d8*/ 	.word	0x000015d0
        /*01dc*/ 	.word	0x00000003
        /*01e0*/ 	.word	0x00000000
        /*01e4*/ 	.short	0x010a
        /*01e6*/ 	.byte	0x3f
	.zero		1


	//   ....[22]....
        /*01e8*/ 	.word	0x00001960
        /*01ec*/ 	.word	0x00000005
        /*01f0*/ 	.word	0x00000000
        /*01f4*/ 	.short	0x010a
        /*01f6*/ 	.byte	0x3f
	.zero		1


	//   ....[23]....
        /*01f8*/ 	.word	0x000019a0
        /*01fc*/ 	.word	0x00000005
        /*0200*/ 	.word	0x00000000
        /*0204*/ 	.short	0x010a
        /*0206*/ 	.byte	0x3f
	.zero		1


	//   ....[24]....
        /*0208*/ 	.word	0x00001bc0
        /*020c*/ 	.word	0x00000005
        /*0210*/ 	.word	0x00000000
        /*0214*/ 	.short	0x0101
        /*0216*/ 	.byte	0x3f
	.zero		1


	//   ....[25]....
        /*0218*/ 	.word	0x00001de0
        /*021c*/ 	.word	0x00000003
        /*0220*/ 	.word	0x00000000
        /*0224*/ 	.short	0x0101
        /*0226*/ 	.byte	0x3f
	.zero		1


	//   ....[26]....
        /*0228*/ 	.word	0x0000b600
        /*022c*/ 	.word	0x00000017
        /*0230*/ 	.word	0x00000048
        /*0234*/ 	.short	0x010a
        /*0236*/ 	.byte	0x3f
	.zero		1


	//   ....[27]....
        /*0238*/ 	.word	0x0000b970
        /*023c*/ 	.word	0x00000003
        /*0240*/ 	.word	0x000000a8
        /*0244*/ 	.short	0x0101
        /*0246*/ 	.byte	0x3f
	.zero		1


	//   ....[28]....
        /*0248*/ 	.word	0x0000c0d0
        /*024c*/ 	.word	0x00000007
        /*0250*/ 	.word	0x00000000
        /*0254*/ 	.short	0x010a
        /*0256*/ 	.byte	0x3f
	.zero		1


	//   ....[29]....
        /*0258*/ 	.word	0x0000c150
        /*025c*/ 	.word	0x00000008
        /*0260*/ 	.word	0x00000000
        /*0264*/ 	.short	0x010a
        /*0266*/ 	.byte	0x3f
	.zero		1


	//   ....[30]....
        /*0268*/ 	.word	0x0000c1e0
        /*026c*/ 	.word	0x00000009
        /*0270*/ 	.word	0x00000000
        /*0274*/ 	.short	0x010a
        /*0276*/ 	.byte	0x3f
	.zero		1


	//   ....[31]....
        /*0278*/ 	.word	0x0000c270
        /*027c*/ 	.word	0x00000008
        /*0280*/ 	.word	0x00000000
        /*0284*/ 	.short	0x010a
        /*0286*/ 	.byte	0x3f
	.zero		1


	//   ....[32]....
        /*0288*/ 	.word	0x0000c300
        /*028c*/ 	.word	0x00000009
        /*0290*/ 	.word	0x00000000
        /*0294*/ 	.short	0x010a
        /*0296*/ 	.byte	0x3f
	.zero		1


	//   ....[33]....
        /*0298*/ 	.word	0x0000c390
        /*029c*/ 	.word	0x00000008
        /*02a0*/ 	.word	0x00000000
        /*02a4*/ 	.short	0x010a
        /*02a6*/ 	.byte	0x3f
	.zero		1


	//   ....[34]....
        /*02a8*/ 	.word	0x0000c420
        /*02ac*/ 	.word	0x00000009
        /*02b0*/ 	.word	0x00000000
        /*02b4*/ 	.short	0x010a
        /*02b6*/ 	.byte	0x3f
	.zero		1


	//   ....[35]....
        /*02b8*/ 	.word	0x0000c4b0
        /*02bc*/ 	.word	0x00000006
        /*02c0*/ 	.word	0x00000000
        /*02c4*/ 	.short	0x010a
        /*02c6*/ 	.byte	0x3f
	.zero		1


	//   ....[36]....
        /*02c8*/ 	.word	0x0000c540
        /*02cc*/ 	.word	0x00000003
        /*02d0*/ 	.word	0x00000000
        /*02d4*/ 	.short	0x010a
        /*02d6*/ 	.byte	0x3f
	.zero		1


	//   ....[37]....
        /*02d8*/ 	.word	0x0000c5a0
        /*02dc*/ 	.word	0x00000003
        /*02e0*/ 	.word	0x00000000
        /*02e4*/ 	.short	0x010a
        /*02e6*/ 	.byte	0x3f
	.zero		1


	//   ....[38]....
        /*02e8*/ 	.word	0x0000c5f0
        /*02ec*/ 	.word	0x00000005
        /*02f0*/ 	.word	0x00000000
        /*02f4*/ 	.short	0x010a
        /*02f6*/ 	.byte	0x3f
	.zero		1


	//   ....[39]....
        /*02f8*/ 	.word	0x0000c6c0
        /*02fc*/ 	.word	0x00000017
        /*0300*/ 	.word	0x00000048
        /*0304*/ 	.short	0x010a
        /*0306*/ 	.byte	0x3f
	.zero		1


	//   ....[40]....
        /*0308*/ 	.word	0x0000c790
        /*030c*/ 	.word	0x00000007
        /*0310*/ 	.word	0x00000000
        /*0314*/ 	.short	0x010a
        /*0316*/ 	.byte	0x3f
	.zero		1


	//   ....[41]....
        /*0318*/ 	.word	0x0000c7e0
        /*031c*/ 	.word	0x00000008
        /*0320*/ 	.word	0x00000000
        /*0324*/ 	.short	0x010a
        /*0326*/ 	.byte	0x3f
	.zero		1


	//   ....[42]....
        /*0328*/ 	.word	0x0000c830
        /*032c*/ 	.word	0x00000009
        /*0330*/ 	.word	0x00000000
        /*0334*/ 	.short	0x010a
        /*0336*/ 	.byte	0x3f
	.zero		1


	//   ....[43]....
        /*0338*/ 	.word	0x0000c880
        /*033c*/ 	.word	0x00000008
        /*0340*/ 	.word	0x00000000
        /*0344*/ 	.short	0x010a
        /*0346*/ 	.byte	0x3f
	.zero		1


	//   ....[44]....
        /*0348*/ 	.word	0x0000c8d0
        /*034c*/ 	.word	0x00000009
        /*0350*/ 	.word	0x00000000
        /*0354*/ 	.short	0x010a
        /*0356*/ 	.byte	0x3f
	.zero		1


	//   ....[45]....
        /*0358*/ 	.word	0x0000c920
        /*035c*/ 	.word	0x00000008
        /*0360*/ 	.word	0x00000000
        /*0364*/ 	.short	0x010a
        /*0366*/ 	.byte	0x3f
	.zero		1


	//   ....[46]....
        /*0368*/ 	.word	0x0000c970
        /*036c*/ 	.word	0x00000009
        /*0370*/ 	.word	0x00000000
        /*0374*/ 	.short	0x010a
        /*0376*/ 	.byte	0x3f
	.zero		1


	//   ....[47]....
        /*0378*/ 	.word	0x0000c9c0
        /*037c*/ 	.word	0x00000006
        /*0380*/ 	.word	0x00000000
        /*0384*/ 	.short	0x010a
        /*0386*/ 	.byte	0x3f
	.zero		1


	//----- nvinfo : EIATTR_NUM_MBARRIERS
	.align		4
.L_35:
        /*0388*/ 	.byte	0x03, 0x38
        /*038a*/ 	.short	0x0014


	//----- nvinfo : EIATTR_EXIT_INSTR_OFFSETS
	.align		4
        /*038c*/ 	.byte	0x04, 0x1c
        /*038e*/ 	.short	(.L_37 - .L_36)


	//   ....[0]....
.L_36:
        /*0390*/ 	.word	0x00000a20


	//   ....[1]....
        /*0394*/ 	.word	0x00001240


	//   ....[2]....
        /*0398*/ 	.word	0x0000ad10


	//   ....[3]....
        /*039c*/ 	.word	0x0000b270


	//   ....[4]....
        /*03a0*/ 	.word	0x0000c590


	//----- nvinfo : EIATTR_MAX_THREADS
	.align		4
.L_37:
        /*03a4*/ 	.byte	0x04, 0x05
        /*03a6*/ 	.short	(.L_39 - .L_38)
.L_38:
        /*03a8*/ 	.word	0x00000180
        /*03ac*/ 	.word	0x00000001
        /*03b0*/ 	.word	0x00000001


	//----- nvinfo : EIATTR_CRS_STACK_SIZE
	.align		4
.L_39:
        /*03b4*/ 	.byte	0x04, 0x1e
        /*03b6*/ 	.short	(.L_41 - .L_40)
.L_40:
        /*03b8*/ 	.word	0x00000000


	//----- nvinfo : EIATTR_CBANK_PARAM_SIZE
	.align		4
.L_41:
        /*03bc*/ 	.byte	0x03, 0x19
        /*03be*/ 	.short	0x0470


	//----- nvinfo : EIATTR_PARAM_CBANK
	.align		4
        /*03c0*/ 	.byte	0x04, 0x0a
        /*03c2*/ 	.short	(.L_43 - .L_42)
	.align		4
.L_42:
        /*03c4*/ 	.word	index@(.nv.constant0._ZN7cutlass13device_kernelINS_4gemm6kernel13GemmUniversalIN4cute5tupleIJiiiiEEENS1_10collective13CollectiveMmaINS1_34MainloopSm90TmaGmmaWarpSpecializedILi9ENS5_IJNS4_1CILi2EEENSA_ILi1EEESC_EEENS1_35KernelTmaWarpSpecializedCooperativeEEENS5_IJNSA_ILi256EEENSA_ILi128EEENSA_ILi32EEEEEENS_10bfloat16_tENS5_IJlSC_lEEESK_SL_NS4_8TiledMMAINS4_8MMA_AtomIJNS4_4SM904GMMA28MMA_64x128x16_F32BF16BF16_SSILNSP_5MajorE0ELSR_0ELNSP_7ScaleInE1ELSS_1EEEEEENS4_6LayoutISD_NS5_IJSC_NSA_ILi0EEESW_EEEEENS5_IJNS4_10UnderscoreESZ_SZ_EEEEENS4_13SM90_TMA_LOADENS4_14ComposedLayoutINS4_7SwizzleILi2ELi4ELi3EEENS4_18smem_ptr_flag_bitsILi16EEENSV_INS5_IJNSA_ILi8EEESI_EEENS5_IJSI_SC_EEEEEEEvNS4_8identityENS4_23SM90_TMA_LOAD_MULTICASTES1C_vS1D_EENS_8epilogue10collective6detail29Sm90TmaWarpSpecializedAdapterINS1H_15DefaultEpilogueISK_SL_SL_NS1G_6thread17LinearCombinationISK_Li1EffLNS1L_9ScaleType4KindE0ELNS_15FloatRoundStyleE2ESK_EENS1_15EpilogueDefaultEEEEEvvEEEEvNT_6ParamsE)
        /*03c8*/ 	.short	0x0210
        /*03ca*/ 	.short	0x0470


	//----- nvinfo : EIATTR_SW_WAR
	.align		4
.L_43:
        /*03cc*/ 	.byte	0x04, 0x36
        /*03ce*/ 	.short	(.L_45 - .L_44)
.L_44:
        /*03d0*/ 	.word	0x00000008
.L_45:


//--------------------- .nv.callgraph             --------------------------
	.section	.nv.callgraph,"",@"SHT_CUDA_CALLGRAPH"
	.align	4
	.sectionentsize	8
	.align		4
        /*0000*/ 	.word	0x00000000
	.align		4
        /*0004*/ 	.word	0xffffffff
	.align		4
        /*0008*/ 	.word	index@(_ZN7cutlass13device_kernelINS_4gemm6kernel13GemmUniversalIN4cute5tupleIJiiiiEEENS1_10collective13CollectiveMmaINS1_34MainloopSm90TmaGmmaWarpSpecializedILi9ENS5_IJNS4_1CILi2EEENSA_ILi1EEESC_EEENS1_35KernelTmaWarpSpecializedCooperativeEEENS5_IJNSA_ILi256EEENSA_ILi128EEENSA_ILi32EEEEEENS_10bfloat16_tENS5_IJlSC_lEEESK_SL_NS4_8TiledMMAINS4_8MMA_AtomIJNS4_4SM904GMMA28MMA_64x128x16_F32BF16BF16_SSILNSP_5MajorE0ELSR_0ELNSP_7ScaleInE1ELSS_1EEEEEENS4_6LayoutISD_NS5_IJSC_NSA_ILi0EEESW_EEEEENS5_IJNS4_10UnderscoreESZ_SZ_EEEEENS4_13SM90_TMA_LOADENS4_14ComposedLayoutINS4_7SwizzleILi2ELi4ELi3EEENS4_18smem_ptr_flag_bitsILi16EEENSV_INS5_IJNSA_ILi8EEESI_EEENS5_IJSI_SC_EEEEEEEvNS4_8identityENS4_23SM90_TMA_LOAD_MULTICASTES1C_vS1D_EENS_8epilogue10collective6detail29Sm90TmaWarpSpecializedAdapterINS1H_15DefaultEpilogueISK_SL_SL_NS1G_6thread17LinearCombinationISK_Li1EffLNS1L_9ScaleType4KindE0ELNS_15FloatRoundStyleE2ESK_EENS1_15EpilogueDefaultEEEEEvvEEEEvNT_6ParamsE)
	.align		4
        /*000c*/ 	.word	index@(__assertfail)
	.align		4
        /*0010*/ 	.word	0x00000000
	.align		4
        /*0014*/ 	.word	0xfffffffe
	.align		4
        /*0018*/ 	.word	0x00000000
	.align		4
        /*001c*/ 	.word	0xfffffffd
	.align		4
        /*0020*/ 	.word	0x00000000
	.align		4
        /*0024*/ 	.word	0xfffffffc


//--------------------- .nv.constant4             --------------------------
	.section	.nv.constant4,"a",@progbits
	.align	8
	.align		8
.nv.constant4:
        /*0000*/ 	.dword	__assertfail
	.align		8
        /*0008*/ 	.dword	__unnamed_1
	.align		8
        /*0010*/ 	.dword	_ZN39_INTERNAL_b0748891_4_k_cu_261fb29e_34894cuda3std3__45__cpo5beginE
	.align		8
        /*0018*/ 	.dword	_ZN39_INTERNAL_b0748891_4_k_cu_261fb29e_34894cuda3std3__45__cpo3endE
	.align		8
        /*0020*/ 	.dword	_ZN39_INTERNAL_b0748891_4_k_cu_261fb29e_34894cuda3std3__45__cpo6cbeginE
	.align		8
        /*0028*/ 	.dword	_ZN39_INTERNAL_b0748891_4_k_cu_261fb29e_34894cuda3std3__45__cpo4cendE
	.align		8
        /*0030*/ 	.dword	_ZN39_INTERNAL_b0748891_4_k_cu_261fb29e_34894cuda3std3__441_GLOBAL__N__b0748891_4_k_cu_261fb29e_34896ignoreE
	.align		8
        /*0038*/ 	.dword	_ZN39_INTERNAL_b0748891_4_k_cu_261fb29e_34894cuda3std3__419piecewise_constructE
	.align		8
        /*0040*/ 	.dword	_ZN39_INTERNAL_b0748891_4_k_cu_261fb29e_34894cuda3std3__48in_placeE
	.align		8
        /*0048*/ 	.dword	_ZN39_INTERNAL_b0748891_4_k_cu_261fb29e_34894cuda3std6ranges3__45__cpo4swapE
	.align		8
        /*0050*/ 	.dword	_ZN39_INTERNAL_b0748891_4_k_cu_261fb29e_34894cuda3std6ranges3__45__cpo9iter_moveE
	.align		8
        /*0058*/ 	.dword	_ZN39_INTERNAL_b0748891_4_k_cu_261fb29e_34894cute7productE
	.align		8
        /*0060*/ 	.dword	_ZN39_INTERNAL_b0748891_4_k_cu_261fb29e_34894cute1_E
	.align		8
        /*0068*/ 	.dword	$str$22
	.align		8
        /*0070*/ 	.dword	$str$23


//--------------------- .text._ZN7cutlass13device_kernelINS_4gemm6kernel13GemmUniversalIN4cute5tupleIJiiiiEEENS1_10collective13CollectiveMmaINS1_34MainloopSm90TmaGmmaWarpSpecializedILi9ENS5_IJNS4_1CILi2EEENSA_ILi1EEESC_EEENS1_35KernelTmaWarpSpecializedCooperativeEEENS5_IJNSA_ILi256EEENSA_ILi128EEENSA_ILi32EEEEEENS_10bfloat16_tENS5_IJlSC_lEEESK_SL_NS4_8TiledMMAINS4_8MMA_AtomIJNS4_4SM904GMMA28MMA_64x128x16_F32BF16BF16_SSILNSP_5MajorE0ELSR_0ELNSP_7ScaleInE1ELSS_1EEEEEENS4_6LayoutISD_NS5_IJSC_NSA_ILi0EEESW_EEEEENS5_IJNS4_10UnderscoreESZ_SZ_EEEEENS4_13SM90_TMA_LOADENS4_14ComposedLayoutINS4_7SwizzleILi2ELi4ELi3EEENS4_18smem_ptr_flag_bitsILi16EEENSV_INS5_IJNSA_ILi8EEESI_EEENS5_IJSI_SC_EEEEEEEvNS4_8identityENS4_23SM90_TMA_LOAD_MULTICASTES1C_vS1D_EENS_8epilogue10collective6detail29Sm90TmaWarpSpecializedAdapterINS1H_15DefaultEpilogueISK_SL_SL_NS1G_6thread17LinearCombinationISK_Li1EffLNS1L_9ScaleType4KindE0ELNS_15FloatRoundStyleE2ESK_EENS1_15EpilogueDefaultEEEEEvvEEEEvNT_6ParamsE --------------------------
	.section	.text._ZN7cutlass13device_kernelINS_4gemm6kernel13GemmUniversalIN4cute5tupleIJiiiiEEENS1_10collective13CollectiveMmaINS1_34MainloopSm90TmaGmmaWarpSpecializedILi9ENS5_IJNS4_1CILi2EEENSA_ILi1EEESC_EEENS1_35KernelTmaWarpSpecializedCooperativeEEENS5_IJNSA_ILi256EEENSA_ILi128EEENSA_ILi32EEEEEENS_10bfloat16_tENS5_IJlSC_lEEESK_SL_NS4_8TiledMMAINS4_8MMA_AtomIJNS4_4SM904GMMA28MMA_64x128x16_F32BF16BF16_SSILNSP_5MajorE0ELSR_0ELNSP_7ScaleInE1ELSS_1EEEEEENS4_6LayoutISD_NS5_IJSC_NSA_ILi0EEESW_EEEEENS5_IJNS4_10UnderscoreESZ_SZ_EEEEENS4_13SM90_TMA_LOADENS4_14ComposedLayoutINS4_7SwizzleILi2ELi4ELi3EEENS4_18smem_ptr_flag_bitsILi16EEENSV_INS5_IJNSA_ILi8EEESI_EEENS5_IJSI_SC_EEEEEEEvNS4_8identityENS4_23SM90_TMA_LOAD_MULTICASTES1C_vS1D_EENS_8epilogue10collective6detail29Sm90TmaWarpSpecializedAdapterINS1H_15DefaultEpilogueISK_SL_SL_NS1G_6thread17LinearCombinationISK_Li1EffLNS1L_9ScaleType4KindE0ELNS_15FloatRoundStyleE2ESK_EENS1_15EpilogueDefaultEEEEEvvEEEEvNT_6ParamsE,"ax",@progbits
	.align	128
.text._ZN7cutlass13device_kernelINS_4gemm6kernel13GemmUniversalIN4cute5tupleIJiiiiEEENS1_10collective13CollectiveMmaINS1_34MainloopSm90TmaGmmaWarpSpecializedILi9ENS5_IJNS4_1CILi2EEENSA_ILi1EEESC_EEENS1_35KernelTmaWarpSpecializedCooperativeEEENS5_IJNSA_ILi256EEENSA_ILi128EEENSA_ILi32EEEEEENS_10bfloat16_tENS5_IJlSC_lEEESK_SL_NS4_8TiledMMAINS4_8MMA_AtomIJNS4_4SM904GMMA28MMA_64x128x16_F32BF16BF16_SSILNSP_5MajorE0ELSR_0ELNSP_7ScaleInE1ELSS_1EEEEEENS4_6LayoutISD_NS5_IJSC_NSA_ILi0EEESW_EEEEENS5_IJNS4_10UnderscoreESZ_SZ_EEEEENS4_13SM90_TMA_LOADENS4_14ComposedLayoutINS4_7SwizzleILi2ELi4ELi3EEENS4_18smem_ptr_flag_bitsILi16EEENSV_INS5_IJNSA_ILi8EEESI_EEENS5_IJSI_SC_EEEEEEEvNS4_8identityENS4_23SM90_TMA_LOAD_MULTICASTES1C_vS1D_EENS_8epilogue10collective6detail29Sm90TmaWarpSpecializedAdapterINS1H_15DefaultEpilogueISK_SL_SL_NS1G_6thread17LinearCombinationISK_Li1EffLNS1L_9ScaleType4KindE0ELNS_15FloatRoundStyleE2ESK_EENS1_15EpilogueDefaultEEEEEvvEEEEvNT_6ParamsE:
        .type           _ZN7cutlass13device_kernelINS_4gemm6kernel13GemmUniversalIN4cute5tupleIJiiiiEEENS1_10collective13CollectiveMmaINS1_34MainloopSm90TmaGmmaWarpSpecializedILi9ENS5_IJNS4_1CILi2EEENSA_ILi1EEESC_EEENS1_35KernelTmaWarpSpecializedCooperativeEEENS5_IJNSA_ILi256EEENSA_ILi128EEENSA_ILi32EEEEEENS_10bfloat16_tENS5_IJlSC_lEEESK_SL_NS4_8TiledMMAINS4_8MMA_AtomIJNS4_4SM904GMMA28MMA_64x128x16_F32BF16BF16_SSILNSP_5MajorE0ELSR_0ELNSP_7ScaleInE1ELSS_1EEEEEENS4_6LayoutISD_NS5_IJSC_NSA_ILi0EEESW_EEEEENS5_IJNS4_10UnderscoreESZ_SZ_EEEEENS4_13SM90_TMA_LOADENS4_14ComposedLayoutINS4_7SwizzleILi2ELi4ELi3EEENS4_18smem_ptr_flag_bitsILi16EEENSV_INS5_IJNSA_ILi8EEESI_EEENS5_IJSI_SC_EEEEEEEvNS4_8identityENS4_23SM90_TMA_LOAD_MULTICASTES1C_vS1D_EENS_8epilogue10collective6detail29Sm90TmaWarpSpecializedAdapterINS1H_15DefaultEpilogueISK_SL_SL_NS1G_6thread17LinearCombinationISK_Li1EffLNS1L_9ScaleType4KindE0ELNS_15FloatRoundStyleE2ESK_EENS1_15EpilogueDefaultEEEEEvvEEEEvNT_6ParamsE,@function
        .size           _ZN7cutlass13device_kernelINS_4gemm6kernel13GemmUniversalIN4cute5tupleIJiiiiEEENS1_10collective13CollectiveMmaINS1_34MainloopSm90TmaGmmaWarpSpecializedILi9ENS5_IJNS4_1CILi2EEENSA_ILi1EEESC_EEENS1_35KernelTmaWarpSpecializedCooperativeEEENS5_IJNSA_ILi256EEENSA_ILi128EEENSA_ILi32EEEEEENS_10bfloat16_tENS5_IJlSC_lEEESK_SL_NS4_8TiledMMAINS4_8MMA_AtomIJNS4_4SM904GMMA28MMA_64x128x16_F32BF16BF16_SSILNSP_5MajorE0ELSR_0ELNSP_7ScaleInE1ELSS_1EEEEEENS4_6LayoutISD_NS5_IJSC_NSA_ILi0EEESW_EEEEENS5_IJNS4_10UnderscoreESZ_SZ_EEEEENS4_13SM90_TMA_LOADENS4_14ComposedLayoutINS4_7SwizzleILi2ELi4ELi3EEENS4_18smem_ptr_flag_bitsILi16EEENSV_INS5_IJNSA_ILi8EEESI_EEENS5_IJSI_SC_EEEEEEEvNS4_8identityENS4_23SM90_TMA_LOAD_MULTICASTES1C_vS1D_EENS_8epilogue10collective6detail29Sm90TmaWarpSpecializedAdapterINS1H_15DefaultEpilogueISK_SL_SL_NS1G_6thread17LinearCombinationISK_Li1EffLNS1L_9ScaleType4KindE0ELNS_15FloatRoundStyleE2ESK_EENS1_15EpilogueDefaultEEEEEvvEEEEvNT_6ParamsE,(.L_x_336 - _ZN7cutlass13device_kernelINS_4gemm6kernel13GemmUniversalIN4cute5tupleIJiiiiEEENS1_10collective13CollectiveMmaINS1_34MainloopSm90TmaGmmaWarpSpecializedILi9ENS5_IJNS4_1CILi2EEENSA_ILi1EEESC_EEENS1_35KernelTmaWarpSpecializedCooperativeEEENS5_IJNSA_ILi256EEENSA_ILi128EEENSA_ILi32EEEEEENS_10bfloat16_tENS5_IJlSC_lEEESK_SL_NS4_8TiledMMAINS4_8MMA_AtomIJNS4_4SM904GMMA28MMA_64x128x16_F32BF16BF16_SSILNSP_5MajorE0ELSR_0ELNSP_7ScaleInE1ELSS_1EEEEEENS4_6LayoutISD_NS5_IJSC_NSA_ILi0EEESW_EEEEENS5_IJNS4_10UnderscoreESZ_SZ_EEEEENS4_13SM90_TMA_LOADENS4_14ComposedLayoutINS4_7SwizzleILi2ELi4ELi3EEENS4_18smem_ptr_flag_bitsILi16EEENSV_INS5_IJNSA_ILi8EEESI_EEENS5_IJSI_SC_EEEEEEEvNS4_8identityENS4_23SM90_TMA_LOAD_MULTICASTES1C_vS1D_EENS_8epilogue10collective6detail29Sm90TmaWarpSpecializedAdapterINS1H_15DefaultEpilogueISK_SL_SL_NS1G_6thread17LinearCombinationISK_Li1EffLNS1L_9ScaleType4KindE0ELNS_15FloatRoundStyleE2ESK_EENS1_15EpilogueDefaultEEEEEvvEEEEvNT_6ParamsE)
        .other          _ZN7cutlass13device_kernelINS_4gemm6kernel13GemmUniversalIN4cute5tupleIJiiiiEEENS1_10collective13CollectiveMmaINS1_34MainloopSm90TmaGmmaWarpSpecializedILi9ENS5_IJNS4_1CILi2EEENSA_ILi1EEESC_EEENS1_35KernelTmaWarpSpecializedCooperativeEEENS5_IJNSA_ILi256EEENSA_ILi128EEENSA_ILi32EEEEEENS_10bfloat16_tENS5_IJlSC_lEEESK_SL_NS4_8TiledMMAINS4_8MMA_AtomIJNS4_4SM904GMMA28MMA_64x128x16_F32BF16BF16_SSILNSP_5MajorE0ELSR_0ELNSP_7ScaleInE1ELSS_1EEEEEENS4_6LayoutISD_NS5_IJSC_NSA_ILi0EEESW_EEEEENS5_IJNS4_10UnderscoreESZ_SZ_EEEEENS4_13SM90_TMA_LOADENS4_14ComposedLayoutINS4_7SwizzleILi2ELi4ELi3EEENS4_18smem_ptr_flag_bitsILi16EEENSV_INS5_IJNSA_ILi8EEESI_EEENS5_IJSI_SC_EEEEEEEvNS4_8identityENS4_23SM90_TMA_LOAD_MULTICASTES1C_vS1D_EENS_8epilogue10collective6detail29Sm90TmaWarpSpecializedAdapterINS1H_15DefaultEpilogueISK_SL_SL_NS1G_6thread17LinearCombinationISK_Li1EffLNS1L_9ScaleType4KindE0ELNS_15FloatRoundStyleE2ESK_EENS1_15EpilogueDefaultEEEEEvvEEEEvNT_6ParamsE,@"STO_CUDA_ENTRY STV_DEFAULT"
_ZN7cutlass13device_kernelINS_4gemm6kernel13GemmUniversalIN4cute5tupleIJiiiiEEENS1_10collective13CollectiveMmaINS1_34MainloopSm90TmaGmmaWarpSpecializedILi9ENS5_IJNS4_1CILi2EEENSA_ILi1EEESC_EEENS1_35KernelTmaWarpSpecializedCooperativeEEENS5_IJNSA_ILi256EEENSA_ILi128EEENSA_ILi32EEEEEENS_10bfloat16_tENS5_IJlSC_lEEESK_SL_NS4_8TiledMMAINS4_8MMA_AtomIJNS4_4SM904GMMA28MMA_64x128x16_F32BF16BF16_SSILNSP_5MajorE0ELSR_0ELNSP_7ScaleInE1ELSS_1EEEEEENS4_6LayoutISD_NS5_IJSC_NSA_ILi0EEESW_EEEEENS5_IJNS4_10UnderscoreESZ_SZ_EEEEENS4_13SM90_TMA_LOADENS4_14ComposedLayoutINS4_7SwizzleILi2ELi4ELi3EEENS4_18smem_ptr_flag_bitsILi16EEENSV_INS5_IJNSA_ILi8EEESI_EEENS5_IJSI_SC_EEEEEEEvNS4_8identityENS4_23SM90_TMA_LOAD_MULTICASTES1C_vS1D_EENS_8epilogue10collective6detail29Sm90TmaWarpSpecializedAdapterINS1H_15DefaultEpilogueISK_SL_SL_NS1G_6thread17LinearCombinationISK_Li1EffLNS1L_9ScaleType4KindE0ELNS_15FloatRoundStyleE2ESK_EENS1_15EpilogueDefaultEEEEEvvEEEEvNT_6ParamsE:
[----:B------:R-:W0:Y:S01]  /*0000*/  LDC R1, c[0x0][0x28] ;  /* 0x00000a00ff017b82 */ /* 0x000e220000000800 */
[----:B------:R-:W1:Y:S01]  /*0010*/  S2R R18, SR_TID.X ;  /* 0x0000000000127919 */ /* 0x000e620000002100 */
[----:B------:R-:W-:Y:S01]  /*0020*/  ELECT P0, URZ, PT ;  /* 0x00000000003f782f */ /* 0x000fe20003800000 */
[----:B------:R-:W-:Y:S01]  /*0030*/  BSSY B0, `(.L_x_0) ;  /* 0x000000f000007945 */ /* 0x000fe20003800000 */
[--C-:B-1----:R-:W-:Y:S02]  /*0040*/  SHF.R.U32.HI R0, RZ, 0x5, R18.reuse ;  /* 0x00000005ff007819 */ /* 0x102fe40000011612 */
[----:B------:R-:W-:-:S03]  /*0050*/  SHF.R.U32.HI R3, RZ, 0x7, R18 ;  /* 0x00000007ff037819 */ /* 0x000fc60000011612 */
[----:B------:R-:W1:Y:S04]  /*0060*/  SHFL.IDX PT, R2, R0, RZ, 0x1f ;  /* 0x00001fff00027589 */ /* 0x000e6800000e0000 */
[----:B------:R2:W3:Y:S01]  /*0070*/  SHFL.IDX PT, R5, R3, RZ, 0x1f ;  /* 0x00001fff03057589 */ /* 0x0004e200000e0000 */
[----:B-1----:R-:W-:-:S13]  /*0080*/  ISETP.NE.OR P0, PT, R2, RZ, !P0 ;  /* 0x000000ff0200720c */ /* 0x002fda0004705670 */
[----:B0-23--:R-:W-:Y:S05]  /*0090*/  @P0 BRA `(.L_x_1) ;  /* 0x0000000000200947 */ /* 0x00dfea0003800000 */
[----:B------:R-:W-:Y:S02]  /*00a0*/  ULDC.64 UR4, c[0x0][0x198] ;  /* 0x0000660000047ab9 */ /* 0x000fe40000000a00 */
[----:B------:R-:W-:Y:S02]  /*00b0*/  UIADD3 UR6, UP0, UR4, 0xf0, URZ ;  /* 0x000000f004067890 */ /* 0x000fe4000ff1e03f */
[----:B------:R-:W-:Y:S02]  /*00c0*/  UIADD3 UR4, UP1, UR4, 0x1f0, URZ ;  /* 0x000001f004047890 */ /* 0x000fe4000ff3e03f */
[----:B------:R-:W-:Y:S02]  /*00d0*/  UIADD3.X UR7, URZ, UR5, URZ, UP0, !UPT ;  /* 0x000000053f077290 */ /* 0x000fe400087fe43f */
[----:B------:R-:W-:-:S07]  /*00e0*/  UIADD3.X UR5, URZ, UR5, URZ, UP1, !UPT ;  /* 0x000000053f057290 */ /* 0x000fce0008ffe43f */
[----:B------:R0:W-:Y:S02]  /*00f0*/  UTMACCTL.PF [UR6] ;  /* 0x00000000060079b9 */ /* 0x0001e40008040000 */
[----:B------:R0:W-:Y:S02]  /*0100*/  UTMACCTL.PF [UR4] ;  /* 0x00000000040079b9 */ /* 0x0001e40008040000 */
[----:B0-----:R-:W-:Y:S01]  /*0110*/  NOP ;  /* 0x0000000000007918 */ /* 0x001fe20000000000 */
.L_x_1:
[----:B------:R-:W-:Y:S05]  /*0120*/  BSYNC B0 ;  /* 0x0000000000007941 */ /* 0x000fea0003800000 */
.L_x_0:
[----:B------:R-:W0:Y:S02]  /*0130*/  SHFL.IDX PT, R3, R0, RZ, 0x1f ;  /* 0x00001fff00037589 */ /* 0x000e2400000e0000 */
[----:B0-----:R-:W-:-:S13]  /*0140*/  ISETP.NE.AND P0, PT, R3, RZ, PT ;  /* 0x000000ff0300720c */ /* 0x001fda0003f05270 */
[----:B------:R-:W-:Y:S05]  /*0150*/  @P0 BRA `(.L_x_2) ;  /* 0x00000000008c0947 */ /* 0x000fea0003800000 */
[----:B------:R-:W-:Y:S01]  /*0160*/  ELECT P0, URZ, PT ;  /* 0x00000000003f782f */ /* 0x000fe20003800000 */
[----:B------:R-:W-:-:S12]  /*0170*/  BSSY B0, `(.L_x_2) ;  /* 0x0000021000007945 */ /* 0x000fd80003800000 */
[----:B------:R-:W-:Y:S05]  /*0180*/  @!P0 BRA `(.L_x_3) ;  /* 0x00000000007c8947 */ /* 0x000fea0003800000 */
[----:B------:R-:W0:Y:S01]  /*0190*/  S2UR UR8, SR_CgaCtaId ;  /* 0x00000000000879c3 */ /* 0x000e220000008800 */
[----:B------:R-:W-:Y:S01]  /*01a0*/  UMOV UR4, 0x400 ;  /* 0x0000040000047882 */ /* 0x000fe20000000000 */
[----:B------:R-:W-:Y:S01]  /*01b0*/  UMOV UR5, 0x1 ;  /* 0x0000000100057882 */ /* 0x000fe20000000000 */
[----:B------:R-:W-:Y:S02]  /*01c0*/  UMOV UR6, 0x4 ;  /* 0x0000000400067882 */ /* 0x000fe40000000000 */
[----:B------:R-:W-:-:S04]  /*01d0*/  UIADD3 UR6, -UR6, 0x100000, URZ ;  /* 0x0010000006067890 */ /* 0x000fc8000fffe13f */
[----:B------:R-:W-:Y:S02]  /*01e0*/  USHF.L.U32 UR7, UR6, 0xb, URZ ;  /* 0x0000000b06077899 */ /* 0x000fe4000800063f */
[----:B------:R-:W-:Y:S02]  /*01f0*/  USHF.L.U32 UR6, UR6, 0x1, URZ ;  /* 0x0000000106067899 */ /* 0x000fe4000800063f */
[----:B0-----:R-:W-:Y:S02]  /*0200*/  ULEA UR8, UR8, UR4, 0x18 ;  /* 0x0000000408087291 */ /* 0x001fe4000f8ec03f */
[----:B------:R-:W-:-:S04]  /*0210*/  UIADD3 UR4, -UR5, 0x100000, URZ ;  /* 0x0010000005047890 */ /* 0x000fc8000fffe13f */
[----:B------:R-:W-:Y:S02]  /*0220*/  USHF.L.U32 UR5, UR4, 0xb, URZ ;  /* 0x0000000b04057899 */ /* 0x000fe4000800063f */
[----:B------:R-:W-:Y:S01]  /*0230*/  USHF.L.U32 UR4, UR4, 0x1, URZ ;  /* 0x0000000104047899 */ /* 0x000fe2000800063f */
[----:B------:R-:W0:Y:S11]  /*0240*/  FENCE.VIEW.ASYNC.S ;  /* 0x00000000000073c6 */ /* 0x000e360000000000 */
[----:B0-----:R0:W1:Y:S01]  /*0250*/  SYNCS.EXCH.64 URZ, [UR8], UR4 ;  /* 0x00000004083f75b2 */ /* 0x0010620008000100 */
[----:B------:R0:W2:Y:S01]  /*0260*/  SYNCS.EXCH.64 URZ, [UR8+0x48], UR6 ;  /* 0x00004806083f75b2 */ /* 0x0000a20008000100 */
[----:B------:R0:W3:Y:S01]  /*0270*/  SYNCS.EXCH.64 URZ, [UR8+0x8], UR4 ;  /* 0x00000804083f75b2 */ /* 0x0000e20008000100 */
[----:B------:R0:W4:Y:S01]  /*0280*/  SYNCS.EXCH.64 URZ, [UR8+0x50], UR6 ;  /* 0x00005006083f75b2 */ /* 0x0001220008000100 */
[----:B------:R0:W0:Y:S01]  /*0290*/  SYNCS.EXCH.64 URZ, [UR8+0x10], UR4 ;  /* 0x00001004083f75b2 */ /* 0x0000220008000100 */
        /* <DEDUP_REMOVED lines=13> */
[----:B------:R-:W-:Y:S01]  /*0370*/  NOP ;  /* 0x0000000000007918 */ /* 0x000fe20000000000 */
.L_x_3:
[----:B0-----:R-:W-:Y:S05]  /*0380*/  BSYNC B0 ;  /* 0x0000000000007941 */ /* 0x001fea0003800000 */
.L_x_2:
[----:B------:R-:W-:Y:S01]  /*0390*/  SHF.R.S32.HI R7, RZ, 0x1f, R18 ;  /* 0x0000001fff077819 */ /* 0x000fe20000011412 */
[----:B------:R-:W0:Y:S01]  /*03a0*/  SHFL.IDX PT, R0, R0, RZ, 0x1f ;  /* 0x00001fff00007589 */ /* 0x000e2200000e0000 */
[----:B------:R-:W5:Y:S01]  /*03b0*/  S2UR UR8, SR_CTAID.X ;  /* 0x00000000000879c3 */ /* 0x000f620000002500 */
[----:B------:R-:W-:Y:S02]  /*03c0*/  ELECT P0, URZ, PT ;  /* 0x00000000003f782f */ /* 0x000fe40003800000 */
[----:B------:R-:W-:Y:S01]  /*03d0*/  LEA.HI R7, R7, R18, RZ, 0x7 ;  /* 0x0000001207077211 */ /* 0x000fe200078f38ff */
[----:B------:R-:W1:Y:S01]  /*03e0*/  S2R R4, SR_CTAID.Y ;  /* 0x0000000000047919 */ /* 0x000e620000002600 */
[----:B------:R-:W-:Y:S01]  /*03f0*/  SHF.R.S32.HI R8, RZ, 0x1f, R3 ;  /* 0x0000001fff087819 */ /* 0x000fe20000011403 */
[----:B------:R-:W-:Y:S01]  /*0400*/  ULDC UR4, c[0x0][0x150] ;  /* 0x0000540000047ab9 */ /* 0x000fe20000000800 */
[----:B------:R-:W-:Y:S01]  /*0410*/  LOP3.LUT R7, R7, 0xffffff80, RZ, 0xc0, !PT ;  /* 0xffffff8007077812 */ /* 0x000fe200078ec0ff */
[----:B------:R-:W-:Y:S01]  /*0420*/  NOP ;  /* 0x0000000000007918 */ /* 0x000fe20000000000 */
[----:B------:R-:W-:Y:S01]  /*0430*/  LEA.HI R8, R8, R3, RZ, 0x2 ;  /* 0x0000000308087211 */ /* 0x000fe200078f10ff */
[----:B------:R-:W2:Y:S01]  /*0440*/  LDC R10, c[0x0][0x144] ;  /* 0x00005100ff0a7b82 */ /* 0x000ea20000000800 */
[----:B------:R-:W-:Y:S01]  /*0450*/  NOP ;  /* 0x0000000000007918 */ /* 0x000fe20000000000 */
[----:B------:R-:W-:Y:S01]  /*0460*/  IMAD.IADD R6, R18, 0x1, -R7 ;  /* 0x0000000112067824 */ /* 0x000fe200078e0a07 */
[----:B------:R-:W-:Y:S01]  /*0470*/  LOP3.LUT R8, R8, 0x3ffffffc, RZ, 0xc0, !PT ;  /* 0x3ffffffc08087812 */ /* 0x000fe200078ec0ff */
[----:B------:R-:W-:Y:S01]  /*0480*/  IMAD.MOV.U32 R22, RZ, RZ, 0x1 ;  /* 0x00000001ff167424 */ /* 0x000fe200078e00ff */
[----:B------:R-:W-:-:S02]  /*0490*/  ISETP.NE.AND P3, PT, R5, RZ, PT ;  /* 0x000000ff0500720c */ /* 0x000fc40003f65270 */
[----:B------:R-:W-:Y:S01]  /*04a0*/  SHF.R.S32.HI R7, RZ, 0x1f, R6 ;  /* 0x0000001fff077819 */ /* 0x000fe20000011406 */
[----:B------:R-:W-:Y:S01]  /*04b0*/  IMAD.IADD R8, R3, 0x1, -R8 ;  /* 0x0000000103087824 */ /* 0x000fe200078e0a08 */
[----:B------:R-:W3:Y:S02]  /*04c0*/  LDC R13, c[0x0][0x140] ;  /* 0x00005000ff0d7b82 */ /* 0x000ee40000000800 */
[----:B------:R-:W-:Y:S02]  /*04d0*/  LEA.HI R7, R7, R6, RZ, 0x3 ;  /* 0x0000000607077211 */ /* 0x000fe400078f18ff */
[----:B0-----:R-:W-:Y:S02]  /*04e0*/  ISETP.NE.OR P0, PT, R0, RZ, !P0 ;  /* 0x000000ff0000720c */ /* 0x001fe40004705670 */
[--C-:B------:R-:W-:Y:S02]  /*04f0*/  SHF.R.S32.HI R0, RZ, 0x3, R7.reuse ;  /* 0x00000003ff007819 */ /* 0x100fe40000011407 */
[----:B------:R-:W-:-:S02]  /*0500*/  SHF.R.S32.HI R7, RZ, 0x1f, R7 ;  /* 0x0000001fff077819 */ /* 0x000fc40000011407 */
[----:B-----5:R-:W-:Y:S02]  /*0510*/  I2FP.F32.U32 R9, UR8 ;  /* 0x0000000800097c45 */ /* 0x020fe40008201000 */
[----:B------:R-:W-:-:S03]  /*0520*/  LEA.HI R7, R7, R0, RZ, 0x2 ;  /* 0x0000000007077211 */ /* 0x000fc600078f10ff */
[----:B------:R-:W-:Y:S01]  /*0530*/  FMUL R9, R9, UR4 ;  /* 0x0000000409097c20 */ /* 0x000fe20008400000 */
[----:B------:R-:W-:Y:S01]  /*0540*/  LOP3.LUT R7, R7, 0xfffffffc, RZ, 0xc0, !PT ;  /* 0xfffffffc07077812 */ /* 0x000fe200078ec0ff */
[----:B------:R-:W-:Y:S01]  /*0550*/  VOTEU.ALL UP0, P0 ;  /* 0x00000000003f7886 */ /* 0x000fe20000000000 */
[----:B-1----:R-:W-:Y:S01]  /*0560*/  I2FP.F32.U32 R3, R4 ;  /* 0x0000000400037245 */ /* 0x002fe20000201000 */
[----:B------:R-:W-:Y:S01]  /*0570*/  ULDC UR4, c[0x0][0x154] ;  /* 0x0000550000047ab9 */ /* 0x000fe20000000800 */
[----:B------:R-:W-:Y:S01]  /*0580*/  VOTEU.ALL UP1, P0 ;  /* 0x00000000003f7886 */ /* 0x000fe20000020000 */
[----:B------:R-:W0:Y:S01]  /*0590*/  F2I.U32.TRUNC.NTZ R9, R9 ;  /* 0x0000000900097305 */ /* 0x000e22000020f000 */
[----:B------:R-:W-:Y:S01]  /*05a0*/  IMAD.IADD R7, R0, 0x1, -R7 ;  /* 0x0000000100077824 */ /* 0x000fe200078e0a07 */
[----:B------:R-:W1:Y:S01]  /*05b0*/  @!UP0 S2UR UR7, SR_CgaCtaId ;  /* 0x00000000000789c3 */ /* 0x000e620000008800 */
[----:B------:R-:W-:Y:S01]  /*05c0*/  FMUL R12, R3, UR4 ;  /* 0x00000004030c7c20 */ /* 0x000fe20008400000 */
[----:B------:R-:W-:Y:S01]  /*05d0*/  UMOV UR4, 0x20 ;  /* 0x0000002000047882 */ /* 0x000fe20000000000 */
[----:B------:R-:W-:Y:S01]  /*05e0*/  IMAD R8, R8, 0x4, R7 ;  /* 0x0000000408087824 */ /* 0x000fe200078e0207 */
[----:B------:R-:W-:Y:S01]  /*05f0*/  @!UP0 UMOV UR6, 0x400 ;  /* 0x0000040000068882 */ /* 0x000fe20000000000 */
[----:B------:R-:W-:-:S04]  /*0600*/  @!UP0 UIADD3 UR4, -UR4, 0x100000, URZ ;  /* 0x0010000004048890 */ /* 0x000fc8000fffe13f */
[----:B------:R-:W-:Y:S02]  /*0610*/  @!UP0 USHF.L.U32 UR5, UR4, 0xb, URZ ;  /* 0x0000000b04058899 */ /* 0x000fe4000800063f */
[----:B------:R-:W-:Y:S01]  /*0620*/  @!UP0 USHF.L.U32 UR4, UR4, 0x1, URZ ;  /* 0x0000000104048899 */ /* 0x000fe2000800063f */
[----:B---3--:R-:W-:Y:S01]  /*0630*/  ISETP.EQ.U32.AND P2, PT, R13, 0x1, PT ;  /* 0x000000010d00780c */ /* 0x008fe20003f42070 */
[----:B------:R-:W3:Y:S01]  /*0640*/  F2I.U32.TRUNC.NTZ R12, R12 ;  /* 0x0000000c000c7305 */ /* 0x000ee2000020f000 */
[----:B------:R-:W-:Y:S01]  /*0650*/  LEA.HI R0, R8, R8, RZ, 0x1 ;  /* 0x0000000808007211 */ /* 0x000fe200078f08ff */
[----:B------:R-:W5:Y:S03]  /*0660*/  LDC R7, c[0x0][0x148] ;  /* 0x00005200ff077b82 */ /* 0x000f660000000800 */
[----:B------:R-:W-:Y:S01]  /*0670*/  LOP3.LUT R11, R0, 0xfffffffe, RZ, 0xc0, !PT ;  /* 0xfffffffe000b7812 */ /* 0x000fe200078ec0ff */
[----:B0-----:R-:W-:Y:S01]  /*0680*/  IMAD.MOV R15, RZ, RZ, -R9 ;  /* 0x000000ffff0f7224 */ /* 0x001fe200078e0a09 */
[----:B------:R-:W-:-:S03]  /*0690*/  SHF.R.S32.HI R9, RZ, 0x1f, R2 ;  /* 0x0000001fff097819 */ /* 0x000fc60000011402 */
[----:B--2---:R-:W-:Y:S01]  /*06a0*/  IMAD R3, R10, R15, UR8 ;  /* 0x000000080a037e24 */ /* 0x004fe2000f8e020f */
[----:B------:R-:W-:Y:S01]  /*06b0*/  LEA.HI R9, R9, R2, RZ, 0x2 ;  /* 0x0000000209097211 */ /* 0x000fe200078f10ff */
[C---:B------:R-:W-:Y:S02]  /*06c0*/  IMAD.IADD R0, R8.reuse, 0x1, -R11 ;  /* 0x0000000108007824 */ /* 0x040fe400078e0a0b */
[----:B------:R-:W-:Y:S01]  /*06d0*/  IMAD.SHL.U32 R11, R8, 0x4, RZ ;  /* 0x00000004080b7824 */ /* 0x000fe200078e00ff */
[----:B------:R-:W-:Y:S01]  /*06e0*/  LOP3.LUT R9, R9, 0xfffffffc, RZ, 0xc0, !PT ;  /* 0xfffffffc09097812 */ /* 0x000fe200078ec0ff */
[----:B---3--:R-:W-:Y:S01]  /*06f0*/  IMAD.MOV R24, RZ, RZ, -R12 ;  /* 0x000000ffff187224 */ /* 0x008fe200078e0a0c */
[----:B------:R-:W-:Y:S01]  /*0700*/  ISETP.NE.AND P4, PT, R0, R3, PT ;  /* 0x000000030000720c */ /* 0x000fe20003f85270 */
[----:B-1----:R-:W-:Y:S01]  /*0710*/  @!UP0 ULEA UR6, UR7, UR6, 0x18 ;  /* 0x0000000607068291 */ /* 0x002fe2000f8ec03f */
[----:B------:R-:W-:Y:S01]  /*0720*/  LOP3.LUT R152, R8, 0xc, R11, 0x78, !PT ;  /* 0x0000000c08987812 */ /* 0x000fe200078e780b */
[----:B------:R-:W-:Y:S01]  /*0730*/  IMAD.IADD R0, R2, 0x1, -R9 ;  /* 0x0000000102007824 */ /* 0x000fe200078e0a09 */
[----:B------:R-:W-:Y:S01]  /*0740*/  VOTEU.ALL UP0, P0 ;  /* 0x00000000003f7886 */ /* 0x000fe20000000000 */
[----:B------:R-:W-:Y:S01]  /*0750*/  LOP3.LUT P0, RZ, R6, 0x7, RZ, 0xc0, !PT ;  /* 0x0000000706ff7812 */ /* 0x000fe2000780c0ff */
[----:B------:R-:W-:-:S02]  /*0760*/  VIADD R6, R5, 0xffffffff ;  /* 0xffffffff05067836 */ /* 0x000fc40000000000 */
[----:B------:R-:W-:Y:S01]  /*0770*/  ISETP.NE.AND P1, PT, R0, 0x3, PT ;  /* 0x000000030000780c */ /* 0x000fe20003f25270 */
[----:B-----5:R-:W-:Y:S01]  /*0780*/  IMAD R9, R7, R24, R4 ;  /* 0x0000001807097224 */ /* 0x020fe200078e0204 */
[----:B------:R-:W-:Y:S02]  /*0790*/  ISETP.LT.U32.AND P0, PT, R152, 0x2, !P0 ;  /* 0x000000029800780c */ /* 0x000fe40004701070 */
[----:B------:R-:W-:Y:S01]  /*07a0*/  ISETP.EQ.OR P1, PT, R0, RZ, !P1 ;  /* 0x000000ff0000720c */ /* 0x000fe20004f22670 */
[----:B------:R-:W0:Y:S02]  /*07b0*/  FENCE.VIEW.ASYNC.S ;  /* 0x00000000000073c6 */ /* 0x000e240000000000 */
[----:B0-----:R0:W1:Y:S01]  /*07c0*/  @!UP0 SYNCS.EXCH.64 URZ, [UR6+0xa0], UR4 ;  /* 0x0000a004063f85b2 */ /* 0x0010620008000100 */
[----:B------:R-:W-:Y:S02]  /*07d0*/  @P4 LEA.HI R2, R152, R152, RZ, 0x1 ;  /* 0x0000009898024211 */ /* 0x000fe400078f08ff */
[----:B------:R-:W-:-:S02]  /*07e0*/  ISETP.EQ.AND P1, PT, R5, RZ, P1 ;  /* 0x000000ff0500720c */ /* 0x000fc40000f22270 */
[----:B------:R-:W-:Y:S02]  /*07f0*/  @P4 SHF.R.S32.HI R2, RZ, 0x1, R2 ;  /* 0x00000001ff024819 */ /* 0x000fe40000011402 */
[----:B------:R-:W-:Y:S02]  /*0800*/  ISETP.GE.U32.AND P6, PT, R6, 0x2, PT ;  /* 0x000000020600780c */ /* 0x000fe40003fc6070 */
[----:B------:R-:W-:Y:S02]  /*0810*/  @P4 ISETP.NE.AND P5, PT, R2, R9, PT ;  /* 0x000000090200420c */ /* 0x000fe40003fa5270 */
[----:B------:R-:W-:Y:S02]  /*0820*/  SEL R9, RZ, 0x1, !P0 ;  /* 0x00000001ff097807 */ /* 0x000fe40004000000 */
[----:B------:R-:W-:Y:S02]  /*0830*/  @P4 SEL R22, RZ, 0x1, P5 ;  /* 0x00000001ff164807 */ /* 0x000fe40002800000 */
[----:B------:R-:W-:Y:S01]  /*0840*/  SEL R19, RZ, 0x1, !P1 ;  /* 0x00000001ff137807 */ /* 0x000fe20004800000 */
[----:B------:R0:W2:Y:S01]  /*0850*/  @!UP1 SYNCS.EXCH.64 URZ, [UR6+0xa8], UR4 ;  /* 0x0000a804063f95b2 */ /* 0x0000a20008000100 */
[----:B------:R-:W-:Y:S01]  /*0860*/  LOP3.LUT R22, R22, R9, RZ, 0xc0, !PT ;  /* 0x0000000916167212 */ /* 0x000fe200078ec0ff */
[----:B------:R-:W-:Y:S01]  /*0870*/  NOP ;  /* 0x0000000000007918 */ /* 0x000fe20000000000 */
[----:B------:R-:W-:Y:S01]  /*0880*/  SEL R19, R19, 0x2, P6 ;  /* 0x0000000213137807 */ /* 0x000fe20003000000 */
[----:B------:R-:W-:Y:S06]  /*0890*/  @!P2 BRA `(.L_x_4) ;  /* 0x000000000008a947 */ /* 0x000fec0003800000 */
[----:B-12-4-:R-:W-:Y:S01]  /*08a0*/  UCGABAR_ARV ;  /* 0x00000000000079c7 */ /* 0x016fe20008000000 */
[----:B------:R-:W-:Y:S05]  /*08b0*/  BRA `(.L_x_5) ;  /* 0x0000000000047947 */ /* 0x000fea0003800000 */
.L_x_4:
[----:B-12-4-:R-:W-:Y:S01]  /*08c0*/  NOP ;  /* 0x0000000000007918 */ /* 0x016fe20000000000 */
.L_x_5:
[----:B------:R-:W1:Y:S01]  /*08d0*/  LDC R2, c[0x0][0x65c] ;  /* 0x00019700ff027b82 */ /* 0x000e620000000800 */
[----:B------:R-:W-:Y:S02]  /*08e0*/  IMAD.U32 R8, RZ, RZ, UR8 ;  /* 0x00000008ff087e24 */ /* 0x000fe4000f8e00ff */
[----:B------:R-:W-:Y:S01]  /*08f0*/  IMAD.MOV.U32 R9, RZ, RZ, RZ ;  /* 0x000000ffff097224 */ /* 0x000fe200078e00ff */
[----:B-1----:R-:W-:-:S04]  /*0900*/  ISETP.NE.AND P1, PT, R2, 0x1, PT ;  /* 0x000000010200780c */ /* 0x002fc80003f25270 */
[----:B------:R-:W-:-:S09]  /*0910*/  P2R R5, PR, RZ, 0x2 ;  /* 0x00000002ff057803 */ /* 0x000fd20000000000 */
[----:B------:R-:W1:Y:S01]  /*0920*/  @P1 LDC R17, c[0x0][0x10] ;  /* 0x00000400ff111b82 */ /* 0x000e620000000800 */
[----:B------:R-:W-:Y:S01]  /*0930*/  @P1 IMAD.MOV.U32 R5, RZ, RZ, RZ ;  /* 0x000000ffff051224 */ /* 0x000fe200078e00ff */
[----:B------:R-:W-:-:S06]  /*0940*/  @P1 MOV R13, RZ ;  /* 0x000000ff000d1202 */ /* 0x000fcc0000000f00 */
[----:B------:R-:W2:Y:S01]  /*0950*/  @!P1 LDC R11, c[0x0][0xc] ;  /* 0x00000300ff0b9b82 */ /* 0x000ea20000000800 */
[----:B-1----:R-:W-:-:S04]  /*0960*/  @P1 IMAD.WIDE.U32 R16, R17, UR8, R4 ;  /* 0x0000000811101c25 */ /* 0x002fc8000f8e0004 */
[----:B------:R-:W-:Y:S02]  /*0970*/  @P1 IMAD.IADD R17, R17, 0x1, R13 ;  /* 0x0000000111111824 */ /* 0x000fe400078e020d */
[----:B--2---:R-:W-:-:S04]  /*0980*/  @!P1 IMAD.WIDE.U32 R8, R4, R11, R8 ;  /* 0x0000000b04089225 */ /* 0x004fc800078e0008 */
[----:B------:R-:W-:Y:S02]  /*0990*/  @!P1 IMAD.MOV.U32 R16, RZ, RZ, R8 ;  /* 0x000000ffff109224 */ /* 0x000fe400078e0008 */
[----:B------:R-:W-:Y:S01]  /*09a0*/  @!P1 IMAD.MOV.U32 R17, RZ, RZ, R9 ;  /* 0x000000ffff119224 */ /* 0x000fe200078e0009 */
[----:B------:R-:W-:Y:S06]  /*09b0*/  @!P2 BRA `(.L_x_6) ;  /* 0x00000000000ca947 */ /* 0x000fec0003800000 */
[----:B------:R-:W-:Y:S01]  /*09c0*/  UCGABAR_WAIT ;  /* 0x0000000000007dc7 */ /* 0x000fe20008000000 */
[----:B------:R-:W-:Y:S01]  /*09d0*/  CCTL.IVALL ;  /* 0x00000000ff00798f */ /* 0x000fe20002000000 */
[----:B------:R-:W-:Y:S05]  /*09e0*/  BRA `(.L_x_7) ;  /* 0x0000000000047947 */ /* 0x000fea0003800000 */
.L_x_6:
[----:B------:R-:W-:Y:S06]  /*09f0*/  BAR.SYNC.DEFER_BLOCKING 0x0 ;  /* 0x0000000000007b1d */ /* 0x000fec0000010000 */
.L_x_7:
[----:B------:R-:W-:Y:S05]  /*0a00*/  @!P3 BRA `(.L_x_8) ;  /* 0x000000a000c4b947 */ /* 0x000fea0003800000 */
[----:B------:R-:W-:-:S13]  /*0a10*/  ISETP.GT.U32.AND P0, PT, R6, 0x1, PT ;  /* 0x000000010600780c */ /* 0x000fda0003f04070 */
[----:B0-----:R-:W-:Y:S05]  /*0a20*/  @P0 EXIT ;  /* 0x000000000000094d */ /* 0x001fea0003800000 */
[----:B------:R-:W-:Y:S01]  /*0a30*/  ULDC.64 UR4, c[0x0][0x650] ;  /* 0x0001940000047ab9 */ /* 0x000fe20000000a00 */
[----:B------:R-:W-:Y:S01]  /*0a40*/  PRMT R0, RZ, 0x7610, R0 ;  /* 0x00007610ff007816 */ /* 0x000fe20000000000 */
[----:B------:R-:W-:Y:S01]  /*0a50*/  IMAD.MOV.U32 R153, RZ, RZ, -0x1 ;  /* 0xffffffffff997424 */ /* 0x000fe200078e00ff */
[----:B------:R-:W-:Y:S01]  /*0a60*/  ISETP.GE.U32.AND P0, PT, R16, UR4, PT ;  /* 0x0000000410007c0c */ /* 0x000fe2000bf06070 */
[----:B------:R-:W-:Y:S02]  /*0a70*/  IMAD.MOV.U32 R154, RZ, RZ, -0x1 ;  /* 0xffffffffff9a7424 */ /* 0x000fe400078e00ff */
[----:B------:R-:W-:Y:S01]  /*0a80*/  IMAD.MOV.U32 R23, RZ, RZ, -0x1 ;  /* 0xffffffffff177424 */ /* 0x000fe200078e00ff */
[----:B------:R-:W-:-:S13]  /*0a90*/  ISETP.GE.U32.AND.EX P0, PT, R17, UR5, PT, P0 ;  /* 0x0000000511007c0c */ /* 0x000fda000bf06100 */
[----:B------:R-:W-:Y:S05]  /*0aa0*/  @P0 BRA `(.L_x_9) ;  /* 0x00000004002c0947 */ /* 0x000fea0003800000 */
[----:B------:R-:W0:Y:S01]  /*0ab0*/  LDC.64 R20, c[0x0][0x628] ;  /* 0x00018a00ff147b82 */ /* 0x000e220000000a00 */
[----:B------:R-:W-:Y:S02]  /*0ac0*/  IMAD.MOV.U32 R8, RZ, RZ, R16 ;  /* 0x000000ffff087224 */ /* 0x000fe400078e0010 */
[----:B------:R-:W-:-:S05]  /*0ad0*/  IMAD.MOV.U32 R9, RZ, RZ, R17 ;  /* 0x000000ffff097224 */ /* 0x000fca00078e0011 */
[----:B------:R-:W1:Y:S08]  /*0ae0*/  LDC R0, c[0x0][0x630] ;  /* 0x00018c00ff007b82 */ /* 0x000e700000000800 */
[----:B------:R-:W2:Y:S01]  /*0af0*/  LDC.64 R26, c[0x0][0x620] ;  /* 0x00018800ff1a7b82 */ /* 0x000ea20000000a00 */
[----:B0-----:R-:W-:-:S04]  /*0b00*/  ISETP.NE.U32.AND P0, PT, R20, RZ, PT ;  /* 0x000000ff1400720c */ /* 0x001fc80003f05070 */
[----:B------:R-:W-:-:S13]  /*0b10*/  ISETP.NE.AND.EX P0, PT, R21, RZ, PT, P0 ;  /* 0x000000ff1500720c */ /* 0x000fda0003f05300 */
[----:B-12---:R-:W-:Y:S05]  /*0b20*/  @!P0 BRA `(.L_x_10) ;  /* 0x0000000000288947 */ /* 0x006fea0003800000 */
[----:B------:R-:W0:Y:S02]  /*0b30*/  LDC R13, c[0x0][0x634] ;  /* 0x00018d00ff0d7b82 */ /* 0x000e240000000800 */
[----:B0-----:R-:W-:-:S05]  /*0b40*/  IADD3 R13, P0, R16, R13, RZ ;  /* 0x0000000d100d7210 */ /* 0x001fca0007f1e0ff */
[----:B------:R-:W-:-:S04]  /*0b50*/  IMAD.X R15, RZ, RZ, R17, P0 ;  /* 0x000000ffff0f7224 */ /* 0x000fc800000e0611 */
[----:B------:R-:W-:-:S04]  /*0b60*/  IMAD.WIDE.U32 R8, R15, R20, RZ ;  /* 0x000000140f087225 */ /* 0x000fc800078e00ff */
[----:B------:R-:W-:-:S04]  /*0b70*/  IMAD.WIDE.U32 R10, P0, R13, R21, R8 ;  /* 0x000000150d0a7225 */ /* 0x000fc80007800008 */
[----:B------:R-:W-:-:S04]  /*0b80*/  IMAD.WIDE.U32 R8, R13, R20, RZ ;  /* 0x000000140d087225 */ /* 0x000fc800078e00ff */
[----:B------:R-:W-:Y:S01]  /*0b90*/  IMAD.X R13, RZ, RZ, RZ, P0 ;  /* 0x000000ffff0d7224 */ /* 0x000fe200000e06ff */
[----:B------:R-:W-:Y:S01]  /*0ba0*/  IADD3 RZ, P0, R9, R10, RZ ;  /* 0x0000000a09ff7210 */ /* 0x000fe20007f1e0ff */
[----:B------:R-:W-:-:S04]  /*0bb0*/  IMAD.MOV.U32 R12, RZ, RZ, R11 ;  /* 0x000000ffff0c7224 */ /* 0x000fc800078e000b */
[----:B------:R-:W-:-:S08]  /*0bc0*/  IMAD.WIDE.U32.X R8, R15, R21, R12, P0 ;  /* 0x000000150f087225 */ /* 0x000fd000000e040c */
.L_x_10:
[----:B------:R-:W0:Y:S01]  /*0bd0*/  LDC.64 R20, c[0x0][0x640] ;  /* 0x00019000ff147b82 */ /* 0x000e220000000a00 */
[--C-:B------:R-:W-:Y:S01]  /*0be0*/  SHF.R.U64 R28, R8, R0, R9.reuse ;  /* 0x00000000081c7219 */ /* 0x100fe20000001209 */
[----:B------:R-:W-:Y:S01]  /*0bf0*/  IMAD R30, R7, R24, R4 ;  /* 0x00000018071e7224 */ /* 0x000fe200078e0204 */
[----:B------:R-:W-:Y:S01]  /*0c00*/  SHF.R.U32.HI R0, RZ, R0, R9 ;  /* 0x00000000ff007219 */ /* 0x000fe20000011609 */
[----:B------:R-:W-:Y:S01]  /*0c10*/  IMAD.MOV.U32 R23, RZ, RZ, 0x1 ;  /* 0x00000001ff177424 */ /* 0x000fe200078e00ff */
[----:B------:R-:W-:-:S03]  /*0c20*/  IADD3 R5, P0, RZ, -R28, RZ ;  /* 0x8000001cff057210 */ /* 0x000fc60007f1e0ff */
[----:B------:R-:W1:Y:S02]  /*0c30*/  LDC R6, c[0x0][0x618] ;  /* 0x00018600ff067b82 */ /* 0x000e640000000800 */
[----:B------:R-:W-:-:S04]  /*0c40*/  IMAD.X R9, RZ, RZ, ~R0, P0 ;  /* 0x000000ffff097224 */ /* 0x000fc800000e0e00 */
[-C--:B------:R-:W-:Y:S02]  /*0c50*/  IMAD R0, R9, R26.reuse, RZ ;  /* 0x0000001a09007224 */ /* 0x080fe400078e02ff */
[----:B------:R-:W2:Y:S01]  /*0c60*/  LDC R11, c[0x0][0x608] ;  /* 0x00018200ff0b7b82 */ /* 0x000ea20000000800 */
[----:B------:R-:W-:-:S04]  /*0c70*/  IMAD.WIDE.U32 R8, R5, R26, R16 ;  /* 0x0000001a05087225 */ /* 0x000fc800078e0010 */
[----:B------:R-:W-:-:S03]  /*0c80*/  IMAD R5, R5, R27, R0 ;  /* 0x0000001b05057224 */ /* 0x000fc600078e0200 */
[----:B------:R-:W3:Y:S01]  /*0c90*/  LDC R12, c[0x0][0x658] ;  /* 0x00019600ff0c7b82 */ /* 0x000ee20000000800 */
[----:B0-----:R-:W-:Y:S02]  /*0ca0*/  ISETP.NE.U32.AND P0, PT, R20, RZ, PT ;  /* 0x000000ff1400720c */ /* 0x001fe40003f05070 */
[----:B------:R-:W-:Y:S01]  /*0cb0*/  IADD3 R5, R9, R5, RZ ;  /* 0x0000000509057210 */ /* 0x000fe20007ffe0ff */
[----:B------:R-:W-:Y:S01]  /*0cc0*/  IMAD.MOV.U32 R9, RZ, RZ, -0x1 ;  /* 0xffffffffff097424 */ /* 0x000fe200078e00ff */
[----:B------:R-:W-:-:S03]  /*0cd0*/  ISETP.NE.AND.EX P0, PT, R21, RZ, PT, P0 ;  /* 0x000000ff1500720c */ /* 0x000fc60003f05300 */
[----:B------:R-:W0:Y:S01]  /*0ce0*/  LDC R15, c[0x0][0x600] ;  /* 0x00018000ff0f7b82 */ /* 0x000e220000000800 */
[-CC-:B-1----:R-:W-:Y:S02]  /*0cf0*/  SHF.R.U64 R13, R8, R6.reuse, R5.reuse ;  /* 0x00000006080d7219 */ /* 0x182fe40000001205 */
[----:B------:R-:W-:-:S05]  /*0d00*/  SHF.R.U32.HI R0, RZ, R6, R5 ;  /* 0x00000006ff007219 */ /* 0x000fca0000011605 */
[----:B------:R-:W1:Y:S01]  /*0d10*/  LDC R14, c[0x0][0x648] ;  /* 0x00019200ff0e7b82 */ /* 0x000e620000000800 */
[-CC-:B--2---:R-:W-:Y:S02]  /*0d20*/  SHF.R.U64 R27, R13, R11.reuse, R0.reuse ;  /* 0x0000000b0d1b7219 */ /* 0x184fe40000001200 */
[----:B------:R-:W-:-:S05]  /*0d30*/  SHF.R.U32.HI R5, RZ, R11, R0 ;  /* 0x0000000bff057219 */ /* 0x000fca0000011600 */
[----:B------:R-:W2:Y:S01]  /*0d40*/  LDC R26, c[0x0][0x638] ;  /* 0x00018e00ff1a7b82 */ /* 0x000ea20000000800 */
[-CC-:B---3--:R-:W-:Y:S02]  /*0d50*/  SHF.R.U64 R24, R27, R12.reuse, R5.reuse ;  /* 0x0000000c1b187219 */ /* 0x188fe40000001205 */
[-C--:B------:R-:W-:Y:S02]  /*0d60*/  SHF.L.U32 R0, R9, R12.reuse, RZ ;  /* 0x0000000c09007219 */ /* 0x080fe400000006ff */
[----:B------:R-:W-:Y:S01]  /*0d70*/  SHF.R.U32.HI R5, RZ, R12, R5 ;  /* 0x0000000cff057219 */ /* 0x000fe20000011605 */
[----:B------:R-:W-:Y:S01]  /*0d80*/  IMAD.MOV.U32 R4, RZ, RZ, R24 ;  /* 0x000000ffff047224 */ /* 0x000fe200078e0018 */
[----:B------:R-:W-:Y:S01]  /*0d90*/  LOP3.LUT R10, RZ, R0, RZ, 0x33, !PT ;  /* 0x00000000ff0a7212 */ /* 0x000fe200078e33ff */
[----:B------:R-:W3:Y:S01]  /*0da0*/  LDC R25, c[0x0][0x610] ;  /* 0x00018400ff197b82 */ /* 0x000ee20000000800 */
[----:B------:R-:W-:Y:S05]  /*0db0*/  @!P0 BRA `(.L_x_11) ;  /* 0x0000000000288947 */ /* 0x000fea0003800000 */
[----:B------:R-:W4:Y:S02]  /*0dc0*/  LDC R9, c[0x0][0x64c] ;  /* 0x00019300ff097b82 */ /* 0x000f240000000800 */
[----:B----4-:R-:W-:-:S05]  /*0dd0*/  IADD3 R9, P0, R24, R9, RZ ;  /* 0x0000000918097210 */ /* 0x010fca0007f1e0ff */
        /* <DEDUP_REMOVED lines=8> */
.L_x_11:
[----:B-1----:R-:W-:Y:S01]  /*0e60*/  SHF.R.U64 R4, R4, R14, R5 ;  /* 0x0000000e04047219 */ /* 0x002fe20000001205 */
[----:B0-----:R-:W-:Y:S01]  /*0e70*/  VIADD R6, R15, 0xffffffff ;  /* 0xffffffff0f067836 */ /* 0x001fe20000000000 */
[----:B------:R-:W-:Y:S01]  /*0e80*/  SHF.L.U32 R0, R23, R12, RZ ;  /* 0x0000000c17007219 */ /* 0x000fe200000006ff */
[----:B------:R-:W-:Y:S01]  /*0e90*/  IMAD.MOV.U32 R23, RZ, RZ, R28 ;  /* 0x000000ffff177224 */ /* 0x000fe200078e001c */
[----:B------:R-:W-:Y:S01]  /*0ea0*/  LOP3.LUT R5, R27, R10, RZ, 0xc0, !PT ;  /* 0x0000000a1b057212 */ /* 0x000fe200078ec0ff */
[----:B------:R-:W-:Y:S01]  /*0eb0*/  IMAD.MOV R7, RZ, RZ, -R4 ;  /* 0x000000ffff077224 */ /* 0x000fe200078e0a04 */
[----:B------:R-:W-:Y:S02]  /*0ec0*/  SEL R3, R3, R30, !P1 ;  /* 0x0000001e03037207 */ /* 0x000fe40004800000 */
[----:B------:R-:W-:Y:S01]  /*0ed0*/  LOP3.LUT R6, R13, R6, RZ, 0xc0, !PT ;  /* 0x000000060d067212 */ /* 0x000fe200078ec0ff */
[----:B------:R-:W-:Y:S02]  /*0ee0*/  IMAD R4, R0, R4, R5 ;  /* 0x0000000400047224 */ /* 0x000fe400078e0205 */
[----:B--2---:R-:W-:-:S02]  /*0ef0*/  IMAD R0, R7, R26, R24 ;  /* 0x0000001a07007224 */ /* 0x004fc400078e0218 */
[----:B---3--:R-:W-:Y:S02]  /*0f00*/  IMAD R3, R4, R25, R3 ;  /* 0x0000001904037224 */ /* 0x008fe400078e0203 */
[----:B------:R-:W-:Y:S02]  /*0f10*/  IMAD.MOV.U32 R5, RZ, RZ, 0x1 ;  /* 0x00000001ff057424 */ /* 0x000fe400078e00ff */
[----:B------:R-:W-:-:S03]  /*0f20*/  IMAD R4, R0, R15, R6 ;  /* 0x0000000f00047224 */ /* 0x000fc600078e0206 */
[----:B------:R-:W-:Y:S02]  /*0f30*/  PRMT R0, R5, 0x7610, R0 ;  /* 0x0000761005007816 */ /* 0x000fe40000000000 */
[----:B------:R-:W-:Y:S02]  /*0f40*/  SEL R154, R4, R3, !P1 ;  /* 0x00000003049a7207 */ /* 0x000fe40004800000 */
[----:B------:R-:W-:-:S07]  /*0f50*/  SEL R153, R3, R4, !P1 ;  /* 0x0000000403997207 */ /* 0x000fce0004800000 */
.L_x_9:
[----:B------:R-:W-:-:S08]  /*0f60*/  NOP ;  /* 0x0000000000007918 */ /* 0x000fd00000000000 */
[----:B------:R-:W0:Y:S02]  /*0f70*/  USETMAXREG.TRY_ALLOC.CTAPOOL UP0, 0xe8 ;  /* 0x000000e8000079c8 */ /* 0x000e240008000600 */
[----:B0-----:R-:W-:-:S13]  /*0f80*/  PLOP3.LUT P0, PT, PT, PT, UP0, 0x80, 0x0 ;  /* 0x000000000000781c */ /* 0x001fda0003f0f008 */
[----:B------:R-:W-:Y:S05]  /*0f90*/  @!P0 BRA `(.L_x_9) ;  /* 0xfffffffc00f08947 */ /* 0x000fea000383ffff */
[----:B------:R-:W-:Y:S01]  /*0fa0*/  ULDC.64 UR4, c[0x0][0x598] ;  /* 0x0001660000047ab9 */ /* 0x000fe20000000a00 */
[----:B------:R-:W-:Y:S01]  /*0fb0*/  ULDC.64 UR36, c[0x0][0x208] ;  /* 0x0000820000247ab9 */ /* 0x000fe20000000a00 */
[----:B------:R-:W-:-:S04]  /*0fc0*/  ISETP.NE.U32.AND P0, PT, RZ, UR4, PT ;  /* 0x00000004ff007c0c */ /* 0x000fc8000bf05070 */
[----:B------:R-:W-:-:S13]  /*0fd0*/  ISETP.NE.AND.EX P0, PT, RZ, UR5, PT, P0 ;  /* 0x00000005ff007c0c */ /* 0x000fda000bf05300 */
[----:B------:R-:W-:Y:S05]  /*0fe0*/  @!P0 BRA `(.L_x_12) ;  /* 0x00000000001c8947 */ /* 0x000fea0003800000 */
[----:B------:R-:W0:Y:S02]  /*0ff0*/  LDC.64 R4, c[0x0][0x598] ;  /* 0x00016600ff047b82 */ /* 0x000e240000000a00 */
[----:B0-----:R-:W2:Y:S02]  /*1000*/  LDG.E.64 R4, desc[UR36][R4.64] ;  /* 0x0000002404047981 */ /* 0x001ea4000c1e1b00 */
[----:B--2---:R-:W-:-:S04]  /*1010*/  ISETP.NE.U32.AND P0, PT, R4, RZ, PT ;  /* 0x000000ff0400720c */ /* 0x004fc80003f05070 */
[----:B------:R-:W-:-:S13]  /*1020*/  ISETP.NE.AND.EX P0, PT, R5, RZ, PT, P0 ;  /* 0x000000ff0500720c */ /* 0x000fda0003f05300 */
[----:B------:R-:W-:Y:S05]  /*1030*/  @!P0 BRA `(.L_x_12) ;  /* 0x0000000000088947 */ /* 0x000fea0003800000 */
[----:B------:R0:W5:Y:S01]  /*1040*/  LD.E R155, desc[UR36][R4.64] ;  /* 0x00000024049b7980 */ /* 0x000162000c101900 */
[----:B------:R-:W-:Y:S05]  /*1050*/  BRA `(.L_x_13) ;  /* 0x0000000000247947 */ /* 0x000fea0003800000 */
.L_x_12:
[----:B------:R-:W-:Y:S02]  /*1060*/  ULDC.64 UR4, c[0x0][0x588] ;  /* 0x0001620000047ab9 */ /* 0x000fe40000000a00 */
[----:B------:R-:W-:-:S04]  /*1070*/  ISETP.NE.U32.AND P0, PT, RZ, UR4, PT ;  /* 0x00000004ff007c0c */ /* 0x000fc8000bf05070 */
[----:B------:R-:W-:-:S13]  /*1080*/  ISETP.NE.AND.EX P0, PT, RZ, UR5, PT, P0 ;  /* 0x00000005ff007c0c */ /* 0x000fda000bf05300 */
[----:B------:R-:W-:Y:S05]  /*1090*/  @!P0 BRA `(.L_x_14) ;  /* 0x00000000000c8947 */ /* 0x000fea0003800000 */
[----:B------:R-:W0:Y:S02]  /*10a0*/  LDC.64 R4, c[0x0][0x588] ;  /* 0x00016200ff047b82 */ /* 0x000e240000000a00 */
[----:B0-----:R1:W5:Y:S01]  /*10b0*/  LDG.E R155, desc[UR36][R4.64] ;  /* 0x00000024049b7981 */ /* 0x001362000c1e1900 */
[----:B------:R-:W-:Y:S05]  /*10c0*/  BRA `(.L_x_13) ;  /* 0x0000000000087947 */ /* 0x000fea0003800000 */
.L_x_14:
[----:B------:R-:W-:Y:S02]  /*10d0*/  ULDC UR4, c[0x0][0x580] ;  /* 0x0001600000047ab9 */ /* 0x000fe40000000800 */
[----:B------:R-:W-:-:S07]  /*10e0*/  IMAD.U32 R155, RZ, RZ, UR4 ;  /* 0x00000004ff9b7e24 */ /* 0x000fce000f8e00ff */
.L_x_13:
[----:B------:R-:W-:Y:S02]  /*10f0*/  ULDC.64 UR4, c[0x0][0x5a0] ;  /* 0x0001680000047ab9 */ /* 0x000fe40000000a00 */
[----:B------:R-:W-:-:S04]  /*1100*/  ISETP.NE.U32.AND P0, PT, RZ, UR4, PT ;  /* 0x00000004ff007c0c */ /* 0x000fc8000bf05070 */
[----:B------:R-:W-:-:S13]  /*1110*/  ISETP.NE.AND.EX P0, PT, RZ, UR5, PT, P0 ;  /* 0x00000005ff007c0c */ /* 0x000fda000bf05300 */
[----:B------:R-:W-:Y:S05]  /*1120*/  @!P0 BRA `(.L_x_15) ;  /* 0x00000000001c8947 */ /* 0x000fea0003800000 */
[----:B01----:R-:W0:Y:S02]  /*1130*/  LDC.64 R4, c[0x0][0x5a0] ;  /* 0x00016800ff047b82 */ /* 0x003e240000000a00 */
[----:B0-----:R-:W2:Y:S02]  /*1140*/  LDG.E.64 R4, desc[UR36][R4.64] ;  /* 0x0000002404047981 */ /* 0x001ea4000c1e1b00 */
[----:B--2---:R-:W-:-:S04]  /*1150*/  ISETP.NE.U32.AND P0, PT, R4, RZ, PT ;  /* 0x000000ff0400720c */ /* 0x004fc80003f05070 */
[----:B------:R-:W-:-:S13]  /*1160*/  ISETP.NE.AND.EX P0, PT, R5, RZ, PT, P0 ;  /* 0x000000ff0500720c */ /* 0x000fda0003f05300 */
[----:B------:R-:W-:Y:S05]  /*1170*/  @!P0 BRA `(.L_x_15) ;  /* 0x0000000000088947 */ /* 0x000fea0003800000 */
[----:B------:R0:W5:Y:S01]  /*1180*/  LD.E R156, desc[UR36][R4.64] ;  /* 0x00000024049c7980 */ /* 0x000162000c101900 */
[----:B------:R-:W-:Y:S05]  /*1190*/  BRA `(.L_x_16) ;  /* 0x0000000000247947 */ /* 0x000fea0003800000 */
.L_x_15:
[----:B------:R-:W-:Y:S02]  /*11a0*/  ULDC.64 UR4, c[0x0][0x590] ;  /* 0x0001640000047ab9 */ /* 0x000fe40000000a00 */
[----:B------:R-:W-:-:S04]  /*11b0*/  ISETP.NE.U32.AND P0, PT, RZ, UR4, PT ;  /* 0x00000004ff007c0c */ /* 0x000fc8000bf05070 */
[----:B------:R-:W-:-:S13]  /*11c0*/  ISETP.NE.AND.EX P0, PT, RZ, UR5, PT, P0 ;  /* 0x00000005ff007c0c */ /* 0x000fda000bf05300 */
[----:B------:R-:W-:Y:S05]  /*11d0*/  @!P0 BRA `(.L_x_17) ;  /* 0x00000000000c8947 */ /* 0x000fea0003800000 */
[----:B------:R-:W2:Y:S02]  /*11e0*/  LDC.64 R156, c[0x0][0x590] ;  /* 0x00016400ff9c7b82 */ /* 0x000ea40000000a00 */
[----:B--2---:R2:W5:Y:S01]  /*11f0*/  LDG.E R156, desc[UR36][R156.64] ;  /* 0x000000249c9c7981 */ /* 0x004562000c1e1900 */
[----:B------:R-:W-:Y:S05]  /*1200*/  BRA `(.L_x_16) ;  /* 0x0000000000087947 */ /* 0x000fea0003800000 */
.L_x_17:
[----:B------:R-:W-:Y:S02]  /*1210*/  ULDC UR4, c[0x0][0x584] ;  /* 0x0001610000047ab9 */ /* 0x000fe40000000800 */
[----:B------:R-:W-:-:S07]  /*1220*/  IMAD.U32 R156, RZ, RZ, UR4 ;  /* 0x00000004ff9c7e24 */ /* 0x000fce000f8e00ff */
.L_x_16:
[----:B------:R-:W-:-:S13]  /*1230*/  LOP3.LUT P0, RZ, R0, 0xff, RZ, 0xc0, !PT ;  /* 0x000000ff00ff7812 */ /* 0x000fda000780c0ff */
[----:B------:R-:W-:Y:S05]  /*1240*/  @!P0 EXIT ;  /* 0x000000000000894d */ /* 0x000fea0003800000 */
[----:B------:R-:W-:Y:S01]  /*1250*/  ULDC UR4, c[0x0][0x28c] ;  /* 0x0000a30000047ab9 */ /* 0x000fe20000000800 */
[----:B------:R-:W-:Y:S01]  /*1260*/  LOP3.LUT R166, R19, 0x1, RZ, 0xfc, !PT ;  /* 0x0000000113a67812 */ /* 0x000fe200078efcff */
[----:B------:R-:W-:Y:S01]  /*1270*/  UIADD3 UR4, UR4, 0x1f, URZ ;  /* 0x0000001f04047890 */ /* 0x000fe2000fffe03f */
[----:B------:R-:W-:Y:S01]  /*1280*/  UMOV UR38, URZ ;  /* 0x0000003f00267c82 */ /* 0x000fe20008000000 */
[----:B------:R-:W-:Y:S02]  /*1290*/  UMOV UR39, URZ ;  /* 0x0000003f00277c82 */ /* 0x000fe40008000000 */
[----:B------:R-:W-:-:S04]  /*12a0*/  USHF.R.S32.HI UR5, URZ, 0x1f, UR4 ;  /* 0x0000001f3f057899 */ /* 0x000fc80008011404 */
[----:B------:R-:W-:-:S04]  /*12b0*/  ULEA.HI UR5, UR5, UR4, URZ, 0x5 ;  /* 0x0000000405057291 */ /* 0x000fc8000f8f283f */
[----:B------:R-:W-:-:S12]  /*12c0*/  USHF.R.S32.HI UR40, URZ, 0x5, UR5 ;  /* 0x000000053f287899 */ /* 0x000fd80008011405 */
.L_x_291:
[----:B------:R-:W-:Y:S01]  /*12d0*/  LOP3.LUT R0, R18, 0x80, RZ, 0xc0, !PT ;  /* 0x0000008012007812 */ /* 0x000fe200078ec0ff */
[----:B---3--:R-:W3:Y:S01]  /*12e0*/  S2UR UR7, SR_CgaCtaId ;  /* 0x00000000000779c3 */ /* 0x008ee20000008800 */
[----:B------:R-:W-:Y:S02]  /*12f0*/  UMOV UR6, 0x400 ;  /* 0x0000040000067882 */ /* 0x000fe40000000000 */
[----:B------:R-:W-:-:S06]  /*1300*/  SHF.R.U32.HI R0, RZ, 0x7, R0 ;  /* 0x00000007ff007819 */ /* 0x000fcc0000011600 */
[----:B----4-:R-:W4:Y:S01]  /*1310*/  SHFL.IDX PT, R0, R0, RZ, 0x1f ;  /* 0x00001fff00007589 */ /* 0x010f2200000e0000 */
[----:B---3--:R-:W-:Y:S01]  /*1320*/  ULEA UR6, UR7, UR6, 0x18 ;  /* 0x0000000607067291 */ /* 0x008fe2000f8ec03f */
[----:B----4-:R-:W-:-:S13]  /*1330*/  R2UR UR4, R0 ;  /* 0x00000000000472ca */ /* 0x010fda00000e0000 */
[----:B------:R-:W-:-:S04]  /*1340*/  ULEA.HI UR5, UR4, UR4, URZ, 0x1 ;  /* 0x0000000404057291 */ /* 0x000fc8000f8f083f */
[----:B------:R-:W-:-:S04]  /*1350*/  ULOP3.LUT UR5, UR5, 0xffffe, URZ, 0xc0, !UPT ;  /* 0x000ffffe05057892 */ /* 0x000fc8000f8ec03f */
[----:B------:R-:W-:-:S03]  /*1360*/  UIADD3 UR5, UR4, -UR5, URZ ;  /* 0x8000000504057290 */ /* 0x000fc6000fffe03f */
[----:B------:R-:W-:Y:S01]  /*1370*/  ULDC UR4, c[0x0][0x28c] ;  /* 0x0000a30000047ab9 */ /* 0x000fe20000000800 */
[----:B------:R-:W-:Y:S01]  /*1380*/  ULEA UR5, UR5, UR6, 0xc ;  /* 0x0000000605057291 */ /* 0x000fe2000f8e603f */
[----:B------:R-:W-:-:S03]  /*1390*/  ISETP.LT.AND P0, PT, RZ, UR4, PT ;  /* 0x00000004ff007c0c */ /* 0x000fc6000bf01270 */
[----:B------:R-:W-:-:S04]  /*13a0*/  UIADD3 UR5, UR5, 0x180, URZ ;  /* 0x0000018005057890 */ /* 0x000fc8000fffe03f */
[----:B------:R-:W-:-:S04]  /*13b0*/  USHF.R.U32.HI UR5, URZ, 0x4, UR5 ;  /* 0x000000043f057899 */ /* 0x000fc80008011605 */
[----:B------:R-:W-:Y:S02]  /*13c0*/  ULOP3.LUT UR41, UR5, 0x3fff, URZ, 0xc0, !UPT ;  /* 0x00003fff05297892 */ /* 0x000fe4000f8ec03f */
[----:B-12---:R-:W-:Y:S10]  /*13d0*/  @P0 BRA `(.L_x_18) ;  /* 0x0000000000400947 */ /* 0x006ff40003800000 */
[----:B------:R-:W-:Y:S01]  /*13e0*/  MOV R0, 0x0 ;  /* 0x0000000000007802 */ /* 0x000fe20000000f00 */
[----:B------:R-:W-:Y:S01]  /*13f0*/  ULDC.64 UR4, c[0x4][0x68] ;  /* 0x01001a0000047ab9 */ /* 0x000fe20000000a00 */
[----:B------:R-:W-:Y:S01]  /*1400*/  ULDC.64 UR6, c[0x4][0x8] ;  /* 0x0100020000067ab9 */ /* 0x000fe20000000a00 */
[----:B01----:R-:W-:Y:S01]  /*1410*/  MOV R4, UR4 ;  /* 0x0000000400047c02 */ /* 0x003fe20008000f00 */
[----:B------:R0:W1:Y:S01]  /*1420*/  LDC.64 R14, c[0x4][R0] ;  /* 0x01000000000e7b82 */ /* 0x0000620000000a00 */
[----:B------:R-:W-:Y:S01]  /*1430*/  IMAD.U32 R5, RZ, RZ, UR5 ;  /* 0x00000005ff057e24 */ /* 0x000fe2000f8e00ff */
[----:B------:R-:W-:Y:S01]  /*1440*/  ULDC.64 UR4, c[0x4][0x70] ;  /* 0x01001c0000047ab9 */ /* 0x000fe20000000a00 */
[----:B------:R-:W-:Y:S02]  /*1450*/  IMAD.U32 R10, RZ, RZ, UR6 ;  /* 0x00000006ff0a7e24 */ /* 0x000fe4000f8e00ff */
[----:B------:R-:W-:Y:S02]  /*1460*/  IMAD.U32 R6, RZ, RZ, UR4 ;  /* 0x00000004ff067e24 */ /* 0x000fe4000f8e00ff */
[----:B------:R-:W-:-:S02]  /*1470*/  IMAD.U32 R7, RZ, RZ, UR5 ;  /* 0x00000005ff077e24 */ /* 0x000fc4000f8e00ff */
[----:B------:R-:W-:Y:S02]  /*1480*/  IMAD.U32 R11, RZ, RZ, UR7 ;  /* 0x00000007ff0b7e24 */ /* 0x000fe4000f8e00ff */
[----:B------:R-:W-:Y:S02]  /*1490*/  IMAD.MOV.U32 R8, RZ, RZ, 0x1e1 ;  /* 0x000001e1ff087424 */ /* 0x000fe400078e00ff */
[----:B------:R-:W-:Y:S02]  /*14a0*/  IMAD.MOV.U32 R12, RZ, RZ, 0x1 ;  /* 0x00000001ff0c7424 */ /* 0x000fe400078e00ff */
[----:B0-----:R-:W-:-:S07]  /*14b0*/  IMAD.MOV.U32 R13, RZ, RZ, RZ ;  /* 0x000000ffff0d7224 */ /* 0x001fce00078e00ff */
[----:B------:R-:W-:-:S07]  /*14c0*/  LEPC R20, `(.L_x_18) ;  /* 0x000000001014794e */ /* 0x000fce0000000000 */
[----:B-12--5:R-:W-:Y:S05]  /*14d0*/  CALL.ABS.NOINC R14 ;  /* 0x000000000e007343 */ /* 0x026fea0003c00000 */
.L_x_18:
[----:B------:R-:W-:-:S13]  /*14e0*/  ISETP.NE.AND P0, PT, R166, 0x3, PT ;  /* 0x00000003a600780c */ /* 0x000fda0003f05270 */
[----:B------:R-:W-:Y:S05]  /*14f0*/  @!P0 BRA `(.L_x_19) ;  /* 0x0000000000048947 */ /* 0x000fea0003800000 */
[----:B------:R-:W-:Y:S01]  /*1500*/  BPT.TRAP 0x1 ;  /* 0x000000040000795c */ /* 0x000fe20000300000 */
.L_x_19:
[----:B------:R-:W3:Y:S01]  /*1510*/  S2UR UR5, SR_CgaCtaId ;  /* 0x00000000000579c3 */ /* 0x000ee20000008800 */
[----:B------:R-:W-:Y:S01]  /*1520*/  UMOV UR4, 0x400 ;  /* 0x0000040000047882 */ /* 0x000fe20000000000 */
[----:B------:R-:W-:Y:S02]  /*1530*/  IMAD.U32 R0, RZ, RZ, UR38 ;  /* 0x00000026ff007e24 */ /* 0x000fe4000f8e00ff */
[----:B------:R-:W-:-:S03]  /*1540*/  IMAD.U32 R3, RZ, RZ, UR39 ;  /* 0x00000027ff037e24 */ /* 0x000fc6000f8e00ff */
[----:B------:R-:W-:Y:S01]  /*1550*/  SHF.L.U32 R0, R0, 0x1f, RZ ;  /* 0x0000001f00007819 */ /* 0x000fe200000006ff */
[----:B---3--:R-:W-:-:S06]  /*1560*/  ULEA UR4, UR5, UR4, 0x18 ;  /* 0x0000000405047291 */ /* 0x008fcc000f8ec03f */
[----:B------:R-:W-:-:S04]  /*1570*/  IMAD.U32 R6, RZ, RZ, UR4 ;  /* 0x00000004ff067e24 */ /* 0x000fc8000f8e00ff */
[----:B------:R-:W-:-:S04]  /*1580*/  IMAD R3, R3, 0x8, R6 ;  /* 0x0000000803037824 */ /* 0x000fc800078e0206 */
[----:B------:R3:W4:Y:S01]  /*1590*/  SYNCS.PHASECHK.TRANS64.TRYWAIT P1, [R3+URZ], R0 ;  /* 0x00000000030075a7 */ /* 0x000722000802017f */
[----:B------:R-:W-:Y:S05]  /*15a0*/  @!P0 BRA `(.L_x_20) ;  /* 0x0000000000048947 */ /* 0x000fea0003800000 */
[----:B------:R-:W-:Y:S01]  /*15b0*/  BPT.TRAP 0x1 ;  /* 0x000000040000795c */ /* 0x000fe20000300000 */
.L_x_20:
[----:B----4-:R-:W-:Y:S05]  /*15c0*/  @P1 BRA `(.L_x_21) ;  /* 0x0000000000081947 */ /* 0x010fea0003800000 */
[----:B------:R-:W4:Y:S02]  /*15d0*/  SYNCS.PHASECHK.TRANS64.TRYWAIT P1, [R3+URZ], R0 ;  /* 0x00000000030075a7 */ /* 0x000f24000802017f */
[----:B----4-:R-:W-:Y:S05]  /*15e0*/  @!P1 BRA `(.L_x_22) ;  /* 0x000000ac00ec9947 */ /* 0x010fea0003800000 */
.L_x_21:
[----:B------:R-:W-:-:S04]  /*15f0*/  UISETP.LT.AND UP0, UPT, UR40, 0x1, UPT ;  /* 0x000000012800788c */ /* 0x000fc8000bf01270 */
[----:B------:R-:W-:-:S06]  /*1600*/  USEL UR4, UR40, 0x1, UP0 ;  /* 0x0000000128047887 */ /* 0x000fcc0008000000 */
[----:B---34-:R-:W-:Y:S01]  /*1610*/  MOV R0, UR4 ;  /* 0x0000000400007c02 */ /* 0x018fe20008000f00 */
[----:B------:R-:W-:Y:S05]  /*1620*/  WARPSYNC.ALL ;  /* 0x0000000000007948 */ /* 0x000fea0003800000 */
[----:B------:R-:W-:-:S04]  /*1630*/  IADD3 R0, -R0, UR40, RZ ;  /* 0x0000002800007c10 */ /* 0x000fc8000fffe1ff */
[----:B------:R-:W-:Y:S02]  /*1640*/  ISETP.GE.AND P1, PT, R0, 0x1, PT ;  /* 0x000000010000780c */ /* 0x000fe40003f26270 */
[----:B------:R-:W-:Y:S01]  /*1650*/  R2UR UR4, R6 ;  /* 0x00000000060472ca */ /* 0x000fe200000e0000 */
[----:B------:R-:W-:Y:S01]  /*1660*/  WARPGROUP.ARRIVE ;  /* 0x00000000000079c5 */ /* 0x000fe20000000000 */
[----:B------:R-:W-:Y:S01]  /*1670*/  UMOV UR9, 0x80000020 ;  /* 0x8000002000097882 */ /* 0x000fe20000000000 */
[----:B------:R-:W-:-:S10]  /*1680*/  UMOV UR11, 0x80000020 ;  /* 0x80000020000b7882 */ /* 0x000fd40000000000 */
[----:B------:R-:W-:-:S04]  /*1690*/  UIADD3 UR4, UR4, 0x24180, URZ ;  /* 0x0002418004047890 */ /* 0x000fc8000fffe03f */
[----:B------:R-:W-:-:S04]  /*16a0*/  USHF.R.U32.HI UR4, URZ, 0x4, UR4 ;  /* 0x000000043f047899 */ /* 0x000fc80008011604 */
[----:B------:R-:W-:Y:S02]  /*16b0*/  ULOP3.LUT UR5, UR4, 0x3fff, URZ, 0xc0, !UPT ;  /* 0x00003fff04057892 */ /* 0x000fe4000f8ec03f */
[----:B------:R-:W-:Y:S02]  /*16c0*/  ULOP3.LUT UR4, UR41, 0x10000, URZ, 0xfc, !UPT ;  /* 0x0001000029047892 */ /* 0x000fe4000f8efc3f */
[----:B------:R-:W-:Y:S02]  /*16d0*/  ULOP3.LUT UR5, UR5, 0x10000, URZ, 0xfc, !UPT ;  /* 0x0001000005057892 */ /* 0x000fe4000f8efc3f */
[----:B------:R-:W-:Y:S02]  /*16e0*/  ULEA UR6, UR39, UR4, 0xa ;  /* 0x0000000427067291 */ /* 0x000fe4000f8e503f */
[----:B------:R-:W-:-:S05]  /*16f0*/  ULEA UR7, UR39, UR5, 0x9 ;  /* 0x0000000527077291 */ /* 0x000fca000f8e483f */
[----:B------:R-:W-:Y:S02]  /*1700*/  UMOV UR8, UR6 ;  /* 0x0000000600087c82 */ /* 0x000fe40008000000 */
[----:B------:R-:W-:Y:S02]  /*1710*/  UMOV UR10, UR7 ;  /* 0x00000007000a7c82 */ /* 0x000fe40008000000 */
[----:B------:R-:W-:Y:S01]  /*1720*/  HGMMA.64x128x16.F32.BF16 R88, gdesc[UR8], RZ, !UPT, gsb0 ;  /* 0x01e00000085879f0 */ /* 0x000fe2000c0018ff */
[----:B------:R-:W-:Y:S01]  /*1730*/  UIADD3 UR8, UR6, 0x200, URZ ;  /* 0x0000020006087890 */ /* 0x000fe2000fffe03f */
[----:B------:R-:W-:Y:S01]  /*1740*/  UMOV UR9, 0x80000020 ;  /* 0x8000002000097882 */ /* 0x000fe20000000000 */
[----:B------:R-:W-:Y:S02]  /*1750*/  WARPGROUP.DEPBAR.LE gsb0, 0x0 ;  /* 0x00008000000079c5 */ /* 0x000fe40000010000 */
[----:B------:R-:W-:-:S07]  /*1760*/  WARPGROUP.ARRIVE ;  /* 0x00000000000079c5 */ /* 0x000fce0000000000 */
[----:B------:R-:W-:Y:S01]  /*1770*/  HGMMA.64x128x16.F32.BF16 R24, gdesc[UR8], RZ, !UPT, gsb0 ;  /* 0x01e00000081879f0 */ /* 0x000fe2000c0018ff */
[----:B------:R-:W-:Y:S02]  /*1780*/  UIADD3 UR8, UR6, 0x2, URZ ;  /* 0x0000000206087890 */ /* 0x000fe4000fffe03f */
[----:B------:R-:W-:Y:S01]  /*1790*/  UIADD3 UR10, UR7, 0x2, URZ ;  /* 0x00000002070a7890 */ /* 0x000fe2000fffe03f */
[----:B------:R-:W-:Y:S01]  /*17a0*/  UMOV UR9, 0x80000020 ;  /* 0x8000002000097882 */ /* 0x000fe20000000000 */
[----:B------:R-:W-:Y:S01]  /*17b0*/  UMOV UR11, 0x80000020 ;  /* 0x80000020000b7882 */ /* 0x000fe20000000000 */
[----:B------:R-:W-:Y:S02]  /*17c0*/  WARPGROUP.DEPBAR.LE gsb0, 0x0 ;  /* 0x00008000000079c5 */ /* 0x000fe40000010000 */
[----:B------:R-:W-:-:S06]  /*17d0*/  WARPGROUP.ARRIVE ;  /* 0x00000000000079c5 */ /* 0x000fcc0000000000 */
[----:B------:R-:W-:Y:S01]  /*17e0*/  HGMMA.64x128x16.F32.BF16 R88, gdesc[UR8], R88, gsb0 ;  /* 0x01e00000085879f0 */ /* 0x000fe20008001858 */
[----:B------:R-:W-:Y:S01]  /*17f0*/  UIADD3 UR8, UR6, 0x202, URZ ;  /* 0x0000020206087890 */ /* 0x000fe2000fffe03f */
[----:B------:R-:W-:Y:S01]  /*1800*/  UMOV UR9, 0x80000020 ;  /* 0x8000002000097882 */ /* 0x000fe20000000000 */
[----:B------:R-:W-:Y:S02]  /*1810*/  WARPGROUP.DEPBAR.LE gsb0, 0x0 ;  /* 0x00008000000079c5 */ /* 0x000fe40000010000 */
[----:B------:R-:W-:-:S07]  /*1820*/  WARPGROUP.ARRIVE ;  /* 0x00000000000079c5 */ /* 0x000fce0000000000 */
[----:B------:R-:W-:Y:S03]  /*1830*/  HGMMA.64x128x16.F32.BF16 R24, gdesc[UR8], R24, gsb0 ;  /* 0x01e00000081879f0 */ /* 0x000fe60008001818 */
[----:B------:R-:W-:Y:S02]  /*1840*/  WARPGROUP.DEPBAR.LE gsb0, 0x0 ;  /* 0x00008000000079c5 */ /* 0x000fe40000010000 */
[----:B------:R-:W-:Y:S05]  /*1850*/  @!P1 BRA `(.L_x_23) ;  /* 0x0000000400149947 */ /* 0x000fea0003800000 */
[----:B------:R-:W-:Y:S02]  /*1860*/  UIADD3 UR6, UR39, 0x1, URZ ;  /* 0x0000000127067890 */ /* 0x000fe4000fffe03f */
[----:B------:R-:W-:Y:S02]  /*1870*/  IMAD.U32 R3, RZ, RZ, UR39 ;  /* 0x00000027ff037e24 */ /* 0x000fe4000f8e00ff */
[----:B------:R-:W-:-:S04]  /*1880*/  UISETP.NE.AND UP0, UPT, UR6, 0x9, UPT ;  /* 0x000000090600788c */ /* 0x000fc8000bf05270 */
[----:B------:R-:W-:Y:S02]  /*1890*/  USEL UR7, URZ, 0x1, UP0 ;  /* 0x000000013f077887 */ /* 0x000fe40008000000 */
[----:B------:R-:W-:Y:S02]  /*18a0*/  USEL UR6, UR6, URZ, UP0 ;  /* 0x0000003f06067287 */ /* 0x000fe40008000000 */
[----:B------:R-:W-:-:S06]  /*18b0*/  ULOP3.LUT UR7, UR38, UR7, URZ, 0x3c, !UPT ;  /* 0x0000000726077292 */ /* 0x000fcc000f8e3c3f */
[----:B------:R-:W-:-:S07]  /*18c0*/  IMAD.U32 R7, RZ, RZ, UR7 ;  /* 0x00000007ff077e24 */ /* 0x000fce000f8e00ff */
.L_x_30:
[----:B------:R-:W-:Y:S05]  /*18d0*/  @!P0 BRA `(.L_x_24) ;  /* 0x0000000000048947 */ /* 0x000fea0003800000 */
[----:B------:R-:W-:Y:S01]  /*18e0*/  BPT.TRAP 0x1 ;  /* 0x000000040000795c */ /* 0x000fe20000300000 */
.L_x_24:
[----:B------:R-:W3:Y:S01]  /*18f0*/  S2UR UR8, SR_CgaCtaId ;  /* 0x00000000000879c3 */ /* 0x000ee20000008800 */
[----:B------:R-:W-:Y:S01]  /*1900*/  UMOV UR7, 0x400 ;  /* 0x0000040000077882 */ /* 0x000fe20000000000 */
[----:B01----:R-:W-:Y:S01]  /*1910*/  IMAD.U32 R5, RZ, RZ, UR6 ;  /* 0x00000006ff057e24 */ /* 0x003fe2000f8e00ff */
[----:B------:R-:W-:Y:S01]  /*1920*/  SHF.L.U32 R4, R7, 0x1f, RZ ;  /* 0x0000001f07047819 */ /* 0x000fe200000006ff */
[----:B---3--:R-:W-:-:S06]  /*1930*/  ULEA UR7, UR8, UR7, 0x18 ;  /* 0x0000000708077291 */ /* 0x008fcc000f8ec03f */
[----:B------:R-:W-:-:S04]  /*1940*/  IMAD.U32 R6, RZ, RZ, UR7 ;  /* 0x00000007ff067e24 */ /* 0x000fc8000f8e00ff */
[----:B------:R-:W-:-:S04]  /*1950*/  IMAD R5, R5, 0x8, R6 ;  /* 0x0000000805057824 */ /* 0x000fc800078e0206 */
[----:B------:R0:W1:Y:S01]  /*1960*/  SYNCS.PHASECHK.TRANS64.TRYWAIT P1, [R5+URZ], R4 ;  /* 0x00000004050075a7 */ /* 0x000062000802017f */
[----:B------:R-:W-:Y:S05]  /*1970*/  @!P0 BRA `(.L_x_25) ;  /* 0x0000000000048947 */ /* 0x000fea0003800000 */
[----:B------:R-:W-:Y:S01]  /*1980*/  BPT.TRAP 0x1 ;  /* 0x000000040000795c */ /* 0x000fe20000300000 */
.L_x_25:
[----:B-1----:R-:W-:Y:S05]  /*1990*/  @P1 BRA `(.L_x_26) ;  /* 0x0000000000081947 */ /* 0x002fea0003800000 */
[----:B------:R-:W1:Y:S02]  /*19a0*/  SYNCS.PHASECHK.TRANS64.TRYWAIT P1, [R5+URZ], R4 ;  /* 0x00000004050075a7 */ /* 0x000e64000802017f */
[----:B-1----:R-:W-:Y:S05]  /*19b0*/  @!P1 BRA `(.L_x_27) ;  /* 0x000000ac000c9947 */ /* 0x002fea0003800000 */
.L_x_26:
[----:B------:R-:W-:Y:S01]  /*19c0*/  ULEA UR7, UR6, UR4, 0xa ;  /* 0x0000000406077291 */ /* 0x000fe2000f8e503f */
[----:B------:R-:W-:Y:S01]  /*19d0*/  WARPGROUP.ARRIVE ;  /* 0x00000000000079c5 */ /* 0x000fe20000000000 */
[----:B------:R-:W-:Y:S01]  /*19e0*/  ULEA UR12, UR6, UR5, 0x9 ;  /* 0x00000005060c7291 */ /* 0x000fe2000f8e483f */
[----:B------:R-:W-:Y:S01]  /*19f0*/  UMOV UR9, 0x80000020 ;  /* 0x8000002000097882 */ /* 0x000fe20000000000 */
[----:B------:R-:W-:-:S03]  /*1a00*/  UMOV UR11, 0x80000020 ;  /* 0x80000020000b7882 */ /* 0x000fc60000000000 */
[----:B------:R-:W-:Y:S02]  /*1a10*/  UMOV UR8, UR7 ;  /* 0x0000000700087c82 */ /* 0x000fe40008000000 */
[----:B------:R-:W-:Y:S02]  /*1a20*/  UMOV UR10, UR12 ;  /* 0x0000000c000a7c82 */ /* 0x000fe40008000000 */
[----:B------:R-:W-:Y:S01]  /*1a30*/  HGMMA.64x128x16.F32.BF16 R88, gdesc[UR8], R88, gsb0 ;  /* 0x01e00000085879f0 */ /* 0x000fe20008001858 */
[----:B------:R-:W-:Y:S01]  /*1a40*/  UIADD3 UR8, UR7, 0x200, URZ ;  /* 0x0000020007087890 */ /* 0x000fe2000fffe03f */
[----:B------:R-:W-:Y:S01]  /*1a50*/  UMOV UR9, 0x80000020 ;  /* 0x8000002000097882 */ /* 0x000fe20000000000 */
[----:B------:R-:W-:Y:S02]  /*1a60*/  WARPGROUP.DEPBAR.LE gsb0, 0x0 ;  /* 0x00008000000079c5 */ /* 0x000fe40000010000 */
[----:B------:R-:W-:-:S07]  /*1a70*/  WARPGROUP.ARRIVE ;  /* 0x00000000000079c5 */ /* 0x000fce0000000000 */
[----:B------:R-:W-:Y:S01]  /*1a80*/  HGMMA.64x128x16.F32.BF16 R24, gdesc[UR8], R24, gsb0 ;  /* 0x01e00000081879f0 */ /* 0x000fe20008001818 */
        /* <DEDUP_REMOVED lines=14> */
[----:B------:R-:W-:Y:S01]  /*1b70*/  BPT.TRAP 0x1 ;  /* 0x000000040000795c */ /* 0x000fe20000300000 */
.L_x_28:
[----:B------:R-:W-:-:S13]  /*1b80*/  ISETP.NE.AND P1, PT, R22, RZ, PT ;  /* 0x000000ff1600720c */ /* 0x000fda0003f25270 */
[----:B01----:R-:W-:-:S04]  /*1b90*/  @P1 IMAD R4, R3, 0x8, R6 ;  /* 0x0000000803041824 */ /* 0x003fc800078e0206 */
[----:B------:R-:W-:-:S05]  /*1ba0*/  @P1 VIADD R5, R4, 0x48 ;  /* 0x0000004804051836 */ /* 0x000fca0000000000 */
[----:B------:R-:W-:-:S04]  /*1bb0*/  @P1 PRMT R5, R152, 0x654, R5 ;  /* 0x0000065498051816 */ /* 0x000fc80000000005 */
[----:B------:R0:W-:Y:S01]  /*1bc0*/  @P1 SYNCS.ARRIVE.TRANS64.RED.A1T0 RZ, [R5+URZ], RZ ;  /* 0x000000ff05ff19a7 */ /* 0x0001e2000810043f */
[----:B------:R-:W-:-:S13]  /*1bd0*/  ISETP.GT.U32.AND P1, PT, R19, 0x1, PT ;  /* 0x000000011300780c */ /* 0x000fda0003f24070 */
[----:B0-----:R-:W-:Y:S05]  /*1be0*/  @P1 BRA `(.L_x_29) ;  /* 0x0000000000041947 */ /* 0x001fea0003800000 */
[----:B------:R-:W-:Y:S01]  /*1bf0*/  BPT.TRAP 0x1 ;  /* 0x000000040000795c */ /* 0x000fe20000300000 */
.L_x_29:
[----:B------:R-:W-:Y:S01]  /*1c00*/  UIADD3 UR6, UR6, 0x1, URZ ;  /* 0x0000000106067890 */ /* 0x000fe2000fffe03f */
[C---:B------:R-:W-:Y:S01]  /*1c10*/  ISETP.GT.AND P2, PT, R0.reuse, 0x1, PT ;  /* 0x000000010000780c */ /* 0x040fe20003f44270 */
[----:B------:R-:W-:Y:S02]  /*1c20*/  VIADD R3, R3, 0x1 ;  /* 0x0000000103037836 */ /* 0x000fe40000000000 */
[----:B------:R-:W-:Y:S01]  /*1c30*/  UISETP.NE.AND UP0, UPT, UR6, 0x9, UPT ;  /* 0x000000090600788c */ /* 0x000fe2000bf05270 */
[----:B------:R-:W-:Y:S02]  /*1c40*/  VIADD R0, R0, 0xffffffff ;  /* 0xffffffff00007836 */ /* 0x000fe40000000000 */
[C---:B------:R-:W-:Y:S01]  /*1c50*/  ISETP.NE.AND P1, PT, R3.reuse, 0x9, PT ;  /* 0x000000090300780c */ /* 0x040fe20003f25270 */
[----:B------:R-:W-:Y:S02]  /*1c60*/  USEL UR7, URZ, 0x1, UP0 ;  /* 0x000000013f077887 */ /* 0x000fe40008000000 */
[----:B------:R-:W-:Y:S01]  /*1c70*/  USEL UR6, UR6, URZ, UP0 ;  /* 0x0000003f06067287 */ /* 0x000fe20008000000 */
[----:B------:R-:W-:-:S03]  /*1c80*/  SEL R3, R3, RZ, P1 ;  /* 0x000000ff03037207 */ /* 0x000fc60000800000 */
[----:B------:R-:W-:Y:S01]  /*1c90*/  LOP3.LUT R7, R7, UR7, RZ, 0x3c, !PT ;  /* 0x0000000707077c12 */ /* 0x000fe2000f8e3cff */
[----:B------:R-:W-:Y:S07]  /*1ca0*/  @P2 BRA `(.L_x_30) ;  /* 0xfffffffc00082947 */ /* 0x000fee000383ffff */
.L_x_23:
[----:B------:R-:W3:Y:S02]  /*1cb0*/  LDC R0, c[0x0][0x28c] ;  /* 0x0000a300ff007b82 */ /* 0x000ee40000000800 */
[----:B---3--:R-:W-:-:S13]  /*1cc0*/  ISETP.GE.AND P1, PT, R0, 0x1, PT ;  /* 0x000000010000780c */ /* 0x008fda0003f26270 */
[----:B------:R-:W-:Y:S05]  /*1cd0*/  @!P1 BRA `(.L_x_31) ;  /* 0x0000000000509947 */ /* 0x000fea0003800000 */
[----:B------:R-:W-:Y:S05]  /*1ce0*/  @!P0 BRA `(.L_x_32) ;  /* 0x0000000000048947 */ /* 0x000fea0003800000 */
[----:B------:R-:W-:Y:S01]  /*1cf0*/  BPT.TRAP 0x1 ;  /* 0x000000040000795c */ /* 0x000fe20000300000 */
.L_x_32:
[----:B------:R-:W-:Y:S01]  /*1d00*/  ISETP.NE.AND P0, PT, R22, RZ, PT ;  /* 0x000000ff1600720c */ /* 0x000fe20003f05270 */
[----:B------:R-:W-:Y:S01]  /*1d10*/  BSSY B0, `(.L_x_33) ;  /* 0x000000e000007945 */ /* 0x000fe20003800000 */
[----:B------:R-:W-:-:S11]  /*1d20*/  ISETP.GT.U32.AND P1, PT, R19, 0x1, PT ;  /* 0x000000011300780c */ /* 0x000fd60003f24070 */
[----:B------:R-:W-:Y:S05]  /*1d30*/  @!P0 BRA `(.L_x_34) ;  /* 0x00000000002c8947 */ /* 0x000fea0003800000 */
[----:B------:R-:W-:-:S04]  /*1d40*/  UISETP.LT.AND UP0, UPT, UR40, 0x1, UPT ;  /* 0x000000012800788c */ /* 0x000fc8000bf01270 */
[----:B------:R-:W-:-:S04]  /*1d50*/  USEL UR6, UR40, 0x1, UP0 ;  /* 0x0000000128067887 */ /* 0x000fc80008000000 */
[----:B------:R-:W-:-:S04]  /*1d60*/  UIADD3 UR6, UR39, UR40, -UR6 ;  /* 0x0000002827067290 */ /* 0x000fc8000fffe806 */
[----:B------:R-:W-:-:S04]  /*1d70*/  UIMAD.WIDE.U32 UR4, UR6, 0x38e38e39, URZ ;  /* 0x38e38e39060478a5 */ /* 0x000fc8000f8e003f */
[----:B------:R-:W-:-:S04]  /*1d80*/  USHF.R.U32.HI UR4, URZ, 0x1, UR5 ;  /* 0x000000013f047899 */ /* 0x000fc80008011605 */
[----:B------:R-:W-:-:S06]  /*1d90*/  UIMAD UR6, UR4, -0x9, UR6 ;  /* 0xfffffff7040678a4 */ /* 0x000fcc000f8e0206 */
[----:B------:R-:W-:-:S04]  /*1da0*/  IMAD.U32 R3, RZ, RZ, UR6 ;  /* 0x00000006ff037e24 */ /* 0x000fc8000f8e00ff */
[----:B------:R-:W-:-:S04]  /*1db0*/  IMAD R0, R3, 0x8, R6 ;  /* 0x0000000803007824 */ /* 0x000fc800078e0206 */
[----:B------:R-:W-:-:S05]  /*1dc0*/  VIADD R3, R0, 0x48 ;  /* 0x0000004800037836 */ /* 0x000fca0000000000 */
[----:B------:R-:W-:-:S04]  /*1dd0*/  PRMT R3, R152, 0x654, R3 ;  /* 0x0000065498037816 */ /* 0x000fc80000000003 */
[----:B------:R3:W-:Y:S03]  /*1de0*/  SYNCS.ARRIVE.TRANS64.RED.A1T0 RZ, [R3+URZ], RZ ;  /* 0x000000ff03ff79a7 */ /* 0x0007e6000810043f */
.L_x_34:
[----:B------:R-:W-:Y:S05]  /*1df0*/  BSYNC B0 ;  /* 0x0000000000007941 */ /* 0x000fea0003800000 */
.L_x_33:
[----:B------:R-:W-:Y:S05]  /*1e00*/  @P1 BRA `(.L_x_31) ;  /* 0x0000000000041947 */ /* 0x000fea0003800000 */
[----:B------:R-:W-:Y:S01]  /*1e10*/  BPT.TRAP 0x1 ;  /* 0x000000040000795c */ /* 0x000fe20000300000 */
.L_x_31:
[----:B------:R-:W4:Y:S01]  /*1e20*/  LDC R6, c[0x0][0x288] ;  /* 0x0000a200ff067b82 */ /* 0x000f220000000800 */
[--C-:B------:R-:W-:Y:S01]  /*1e30*/  SHF.R.U32.HI R0, RZ, 0x2, R18.reuse ;  /* 0x00000002ff007819 */ /* 0x100fe20000011612 */
[----:B------:R-:W-:Y:S01]  /*1e40*/  IMAD.SHL.U32 R13, R154, 0x80, RZ ;  /* 0x000000809a0d7824 */ /* 0x000fe200078e00ff */
[----:B01----:R-:W-:Y:S01]  /*1e50*/  SHF.R.U32.HI R5, RZ, 0x7, R18 ;  /* 0x00000007ff057819 */ /* 0x003fe20000011612 */
[----:B------:R-:W-:Y:S01]  /*1e60*/  UIADD3 UR39, UR40, UR39, URZ ;  /* 0x0000002728277290 */ /* 0x000fe2000fffe03f */
[----:B------:R-:W-:Y:S01]  /*1e70*/  LOP3.LUT R4, R18, 0x60, RZ, 0xc0, !PT ;  /* 0x0000006012047812 */ /* 0x000fe200078ec0ff */
[----:B------:R-:W-:Y:S01]  /*1e80*/  ULDC UR7, c[0x0][0x284] ;  /* 0x0000a10000077ab9 */ /* 0x000fe20000000800 */
[----:B---3--:R-:W-:Y:S01]  /*1e90*/  LOP3.LUT R3, R0, 0x7, RZ, 0xc0, !PT ;  /* 0x0000000700037812 */ /* 0x008fe200078ec0ff */
[----:B------:R-:W-:Y:S01]  /*1ea0*/  UISETP.GT.U32.AND UP0, UPT, UR39, 0x8, UPT ;  /* 0x000000082700788c */ /* 0x000fe2000bf04070 */
[----:B------:R-:W-:Y:S01]  /*1eb0*/  LOP3.LUT R0, R5, 0x1, RZ, 0xc0, !PT ;  /* 0x0000000105007812 */ /* 0x000fe200078ec0ff */
[----:B------:R-:W-:Y:S01]  /*1ec0*/  UISETP.GE.U32.AND UP1, UPT, UR40, 0x9, UPT ;  /* 0x000000092800788c */ /* 0x000fe2000bf26070 */
[----:B------:R-:W-:Y:S01]  /*1ed0*/  SHF.R.U32.HI R10, RZ, 0x1, R4 ;  /* 0x00000001ff0a7819 */ /* 0x000fe20000011604 */
[----:B------:R-:W-:Y:S01]  /*1ee0*/  UISETP.LT.U32.AND UP0, UPT, UR40, 0x9, UP0 ;  /* 0x000000092800788c */ /* 0x000fe20008701070 */
[----:B------:R-:W-:Y:S01]  /*1ef0*/  SHF.L.U32 R8, R0, 0x6, RZ ;  /* 0x0000000600087819 */ /* 0x000fe200000006ff */
[----:B------:R-:W-:Y:S01]  /*1f00*/  ULDC.64 UR8, c[0x0][0x5d0] ;  /* 0x0001740000087ab9 */ /* 0x000fe20000000a00 */
[--C-:B------:R-:W-:Y:S01]  /*1f10*/  IADD3 R5, RZ, -R10, -R3.reuse ;  /* 0x8000000aff057210 */ /* 0x100fe20007ffe803 */
[----:B------:R-:W-:Y:S01]  /*1f20*/  UIMAD.WIDE.U32 UR4, UR39, 0x38e38e39, URZ ;  /* 0x38e38e39270478a5 */ /* 0x000fe2000f8e003f */
[----:B------:R-:W-:Y:S01]  /*1f30*/  LOP3.LUT R4, R18, 0x3, RZ, 0xc0, !PT ;  /* 0x0000000312047812 */ /* 0x000fe200078ec0ff */
[----:B------:R-:W-:Y:S01]  /*1f40*/  USEL UR6, URZ, 0x1, !UP0 ;  /* 0x000000013f067887 */ /* 0x000fe2000c000000 */
[----:B--2---:R-:W-:Y:S01]  /*1f50*/  LOP3.LUT R157, R8, 0x40, R3, 0xe2, !PT ;  /* 0x00000040089d7812 */ /* 0x004fe200078ee203 */
[----:B------:R-:W-:Y:S01]  /*1f60*/  IMAD R3, R0, -0x40, R5 ;  /* 0xffffffc000037824 */ /* 0x000fe200078e0205 */
[----:B------:R-:W-:Y:S01]  /*1f70*/  SHF.R.S32.HI R21, RZ, 0x1f, R23 ;  /* 0x0000001fff157819 */ /* 0x000fe20000011417 */
[----:B------:R-:W-:Y:S01]  /*1f80*/  IMAD.SHL.U32 R0, R153, 0x100, RZ ;  /* 0x0000010099007824 */ /* 0x000fe200078e00ff */
[----:B------:R-:W-:Y:S01]  /*1f90*/  USHF.R.U32.HI UR4, URZ, 0x1, UR5 ;  /* 0x000000013f047899 */ /* 0x000fe20008011605 */
[----:B----4-:R-:W-:Y:S01]  /*1fa0*/  IMAD R12, R4, -0x2, R6 ;  /* 0xfffffffe040c7824 */ /* 0x010fe200078e0206 */
[----:B------:R-:W-:Y:S01]  /*1fb0*/  ISETP.GE.AND P0, PT, R13, R6, PT ;  /* 0x000000060d00720c */ /* 0x000fe20003f06270 */
[----:B------:R-:W-:Y:S01]  /*1fc0*/  IMAD.SHL.U32 R6, R18, 0x2, RZ ;  /* 0x0000000212067824 */ /* 0x000fe200078e00ff */
[----:B------:R-:W-:Y:S01]  /*1fd0*/  ULOP3.LUT UR38, UR38, UR6, URZ, 0x3c, !UPT ;  /* 0x0000000626267292 */ /* 0x000fe2000f8e3c3f */
[----:B------:R-:W-:Y:S01]  /*1fe0*/  IMAD R4, R21, UR8, RZ ;  /* 0x0000000815047c24 */ /* 0x000fe2000f8e02ff */
[C---:B------:R-:W-:Y:S01]  /*1ff0*/  ISETP.GE.OR P0, PT, R0.reuse, UR7, P0 ;  /* 0x0000000700007c0c */ /* 0x040fe20008706670 */
[----:B------:R-:W-:Y:S01]  /*2000*/  IMAD.WIDE R8, R153, 0x100, RZ ;  /* 0x0000010099087825 */ /* 0x000fe200078e02ff */
[----:B------:R-:W-:Y:S01]  /*2010*/  LOP3.LUT R6, R13, 0x6, R6, 0xf8, !PT ;  /* 0x000000060d067812 */ /* 0x000fe200078ef806 */
[----:B------:R-:W-:Y:S01]  /*2020*/  UIMAD UR39, UR4, -0x9, UR39 ;  /* 0xfffffff7042778a4 */ /* 0x000fe2000f8e0227 */
[----:B------:R-:W-:Y:S01]  /*2030*/  IADD3 R3, -R0, UR7, R3 ;  /* 0x0000000700037c10 */ /* 0x000fe2000fffe103 */
[----:B------:R-:W-:Y:S01]  /*2040*/  IMAD R11, R23, UR9, R4 ;  /* 0x00000009170b7c24 */ /* 0x000fe2000f8e0204 */
[----:B------:R-:W-:Y:S01]  /*2050*/  SHF.R.S32.HI R7, RZ, 0x1f, R6 ;  /* 0x0000001fff077819 */ /* 0x000fe20000011406 */
[----:B------:R-:W-:Y:S01]  /*2060*/  @UP1 ULOP3.LUT UR38, UR38, 0x1, UR4, 0x78, !UPT ;  /* 0x0000000126261892 */ /* 0x000fe2000f8e7804 */
[----:B------:R-:W-:Y:S01]  /*2070*/  LOP3.LUT R157, R8, R157, R10, 0xfe, !PT ;  /* 0x0000009d089d7212 */ /* 0x000fe200078efe0a */
[----:B------:R-:W-:-:S02]  /*2080*/  IMAD.IADD R0, R12, 0x1, -R13 ;  /* 0x000000010c007824 */ /* 0x000fc400078e0a0d */
[----:B------:R-:W-:-:S04]  /*2090*/  IMAD.WIDE.U32 R4, R23, UR8, R6 ;  /* 0x0000000817047c25 */ /* 0x000fc8000f8e0006 */
[----:B------:R-:W-:Y:S02]  /*20a0*/  IMAD.IADD R11, R5, 0x1, R11 ;  /* 0x00000001050b7824 */ /* 0x000fe400078e020b */
[----:B------:R-:W-:Y:S02]  /*20b0*/  IMAD.MOV.U32 R153, RZ, RZ, -0x1 ;  /* 0xffffffffff997424 */ /* 0x000fe400078e00ff */
[----:B------:R-:W-:Y:S01]  /*20c0*/  IMAD.MOV.U32 R10, RZ, RZ, R4 ;  /* 0x000000ffff0a7224 */ /* 0x000fe200078e0004 */
[----:B------:R-:W-:Y:S06]  /*20d0*/  @P0 BRA `(.L_x_35) ;  /* 0x0000008400680947 */ /* 0x000fec0003800000 */
[----:B------:R-:W0:Y:S01]  /*20e0*/  LDC.64 R4, c[0x0][0x5c8] ;  /* 0x00017200ff047b82 */ /* 0x000e220000000a00 */
[----:B-----5:R-:W-:Y:S01]  /*20f0*/  FSETP.NEU.AND P0, PT, R156, RZ, PT ;  /* 0x000000ff9c00720b */ /* 0x020fe20003f0d000 */
[----:B------:R-:W-:Y:S01]  /*2100*/  BSSY B0, `(.L_x_35) ;  /* 0x0000857000007945 */ /* 0x000fe20003800000 */
[----:B------:R-:W-:-:S04]  /*2110*/  ISETP.GT.AND P3, PT, R3, RZ, PT ;  /* 0x000000ff0300720c */ /* 0x000fc80003f64270 */
[----:B------:R-:W-:Y:S01]  /*2120*/  ISETP.GT.AND P1, PT, R0, RZ, P3 ;  /* 0x000000ff0000720c */ /* 0x000fe20001f24270 */
[-C--:B0-----:R-:W-:Y:S02]  /*2130*/  IMAD R12, R9, R4.reuse, RZ ;  /* 0x00000004090c7224 */ /* 0x081fe400078e02ff */
[----:B------:R-:W-:-:S04]  /*2140*/  IMAD.WIDE.U32 R168, R157, R4, R10 ;  /* 0x000000049da87225 */ /* 0x000fc800078e000a */
[----:B------:R-:W-:-:S04]  /*2150*/  IMAD R11, R157, R5, R12 ;  /* 0x000000059d0b7224 */ /* 0x000fc800078e020c */
[----:B------:R-:W-:Y:S01]  /*2160*/  IMAD.IADD R167, R169, 0x1, R11 ;  /* 0x00000001a9a77824 */ /* 0x000fe200078e020b */
[----:B------:R-:W-:Y:S06]  /*2170*/  @!P0 BRA `(.L_x_36) ;  /* 0x0000006000088947 */ /* 0x000fec0003800000 */
[----:B------:R-:W0:Y:S01]  /*2180*/  LDC.64 R12, c[0x0][0x5b8] ;  /* 0x00016e00ff0c7b82 */ /* 0x000e220000000a00 */
[----:B------:R-:W-:-:S07]  /*2190*/  ULDC.64 UR4, c[0x0][0x5c0] ;  /* 0x0001700000047ab9 */ /* 0x000fce0000000a00 */
[----:B------:R-:W1:Y:S08]  /*21a0*/  LDC.64 R14, c[0x0][0x5b0] ;  /* 0x00016c00ff0e7b82 */ /* 0x000e700000000a00 */
[----:B------:R-:W2:Y:S01]  /*21b0*/  LDC.64 R10, c[0x0][0x5a8] ;  /* 0x00016a00ff0a7b82 */ /* 0x000ea20000000a00 */
[----:B0-----:R-:W-:-:S04]  /*21c0*/  IMAD R20, R21, R12, RZ ;  /* 0x0000000c15147224 */ /* 0x001fc800078e02ff */
[C---:B------:R-:W-:Y:S02]  /*21d0*/  IMAD R13, R23.reuse, R13, R20 ;  /* 0x0000000d170d7224 */ /* 0x040fe400078e0214 */
[----:B------:R-:W-:-:S04]  /*21e0*/  IMAD.WIDE.U32 R20, R23, R12, R6 ;  /* 0x0000000c17147225 */ /* 0x000fc800078e0006 */
[-C--:B-1----:R-:W-:Y:S02]  /*21f0*/  IMAD R154, R9, R14.reuse, RZ ;  /* 0x0000000e099a7224 */ /* 0x082fe400078e02ff */
[----:B------:R-:W-:Y:S02]  /*2200*/  IMAD.IADD R159, R21, 0x1, R13 ;  /* 0x00000001159f7824 */ /* 0x000fe400078e020d */
[----:B------:R-:W-:Y:S02]  /*2210*/  IMAD.MOV.U32 R158, RZ, RZ, R20 ;  /* 0x000000ffff9e7224 */ /* 0x000fe400078e0014 */
[C---:B------:R-:W-:Y:S02]  /*2220*/  IMAD R169, R157.reuse, R15, R154 ;  /* 0x0000000f9da97224 */ /* 0x040fe400078e029a */
[----:B------:R-:W-:-:S04]  /*2230*/  IMAD.WIDE.U32 R160, R157, R14, R158 ;  /* 0x0000000e9da07225 */ /* 0x000fc800078e009e */
[----:B------:R-:W-:Y:S01]  /*2240*/  IMAD.IADD R154, R161, 0x1, R169 ;  /* 0x00000001a19a7824 */ /* 0x000fe200078e02a9 */
[----:B--2---:R-:W-:-:S04]  /*2250*/  LEA R162, P0, R160, R10, 0x1 ;  /* 0x0000000aa0a27211 */ /* 0x004fc800078008ff */
[----:B------:R-:W-:-:S05]  /*2260*/  LEA.HI.X R163, R160, R11, R154, 0x1, P0 ;  /* 0x0000000ba0a37211 */ /* 0x000fca00000f0c9a */
[----:B------:R-:W2:Y:S01]  /*2270*/  @P1 LDG.E.LTC128B.U16 R154, desc[UR36][R162.64] ;  /* 0x00000024a29a1981 */ /* 0x000ea2000c1e1520 */
[----:B------:R-:W-:Y:S01]  /*2280*/  IMAD.WIDE.U32 R164, R157, R14, R6 ;  /* 0x0000000e9da47225 */ /* 0x000fe200078e0006 */
[----:B------:R-:W-:Y:S01]  /*2290*/  ISETP.GT.AND P2, PT, R0, 0x1, P3 ;  /* 0x000000010000780c */ /* 0x000fe20001f44270 */
[----:B------:R-:W-:Y:S01]  /*22a0*/  BSSY B1, `(.L_x_37) ;  /* 0x0000012000017945 */ /* 0x000fe20003800000 */
[----:B------:R-:W-:Y:S02]  /*22b0*/  LEA R160, P0, R168, UR4, 0x1 ;  /* 0x00000004a8a07c11 */ /* 0x000fe4000f8008ff */
[----:B------:R-:W-:-:S03]  /*22c0*/  IADD3 R165, R169, R165, RZ ;  /* 0x000000a5a9a57210 */ /* 0x000fc60007ffe0ff */
[----:B------:R-:W-:-:S04]  /*22d0*/  IMAD.WIDE.U32 R164, R23, R12, R164 ;  /* 0x0000000c17a47225 */ /* 0x000fc800078e00a4 */
[----:B--2---:R-:W-:-:S04]  /*22e0*/  IMAD.U32 R161, R154, 0x10000, RZ ;  /* 0x000100009aa17824 */ /* 0x004fc800078e00ff */
[----:B------:R-:W-:-:S04]  /*22f0*/  FMUL R161, R161, R156 ;  /* 0x0000009ca1a17220 */ /* 0x000fc80000400000 */
[----:B------:R-:W-:Y:S01]  /*2300*/  FFMA R161, R88, R155, R161 ;  /* 0x0000009b58a17223 */ /* 0x000fe200000000a1 */
[----:B------:R-:W-:-:S04]  /*2310*/  IMAD.IADD R88, R13, 0x1, R165 ;  /* 0x000000010d587824 */ /* 0x000fc800078e02a5 */
[----:B------:R-:W-:Y:S02]  /*2320*/  F2FP.BF16.F32.PACK_AB R163, RZ, R161 ;  /* 0x000000a1ffa3723e */ /* 0x000fe400000010ff */
[----:B------:R-:W-:Y:S02]  /*2330*/  LEA.HI.X R161, R168, UR5, R167, 0x1, P0 ;  /* 0x00000005a8a17c11 */ /* 0x000fe400080f0ca7 */
[----:B------:R-:W-:Y:S02]  /*2340*/  PRMT R165, R163, 0x7610, R165 ;  /* 0x00007610a3a57816 */ /* 0x000fe400000000a5 */
[----:B------:R-:W-:-:S03]  /*2350*/  LEA R162, P0, R164, R10, 0x1 ;  /* 0x0000000aa4a27211 */ /* 0x000fc600078008ff */
[----:B------:R0:W-:Y:S01]  /*2360*/  @P1 STG.E.U16 desc[UR36][R160.64], R165 ;  /* 0x000000a5a0001986 */ /* 0x0001e2000c101524 */
[----:B------:R-:W-:Y:S01]  /*2370*/  LEA.HI.X R163, R164, R11, R88, 0x1, P0 ;  /* 0x0000000ba4a37211 */ /* 0x000fe200000f0c58 */
[C---:B------:R-:W-:Y:S01]  /*2380*/  IMAD.SHL.U32 R164, R14.reuse, 0x8, RZ ;  /* 0x000000080ea47824 */ /* 0x040fe200078e00ff */
[----:B0-----:R-:W-:Y:S01]  /*2390*/  SHF.L.U64.HI R165, R14, 0x3, R15 ;  /* 0x000000030ea57819 */ /* 0x001fe2000001020f */
[----:B------:R-:W-:Y:S06]  /*23a0*/  @!P2 BRA `(.L_x_38) ;  /* 0x000000000004a947 */ /* 0x000fec0003800000 */
[----:B------:R0:W5:Y:S02]  /*23b0*/  LDG.E.LTC128B.U16 R154, desc[UR36][R162.64+0x2] ;  /* 0x00000224a29a7981 */ /* 0x000164000c1e1520 */
.L_x_38:
[----:B------:R-:W-:Y:S05]  /*23c0*/  BSYNC B1 ;  /* 0x0000000000017941 */ /* 0x000fea0003800000 */
.L_x_37:
[----:B-----5:R-:W-:Y:S01]  /*23d0*/  IMAD.U32 R167, R154, 0x10000, RZ ;  /* 0x000100009aa77824 */ /* 0x020fe200078e00ff */
[----:B------:R-:W-:Y:S01]  /*23e0*/  ISETP.GT.AND P0, PT, R3, 0x8, PT ;  /* 0x000000080300780c */ /* 0x000fe20003f04270 */
[----:B------:R-:W-:-:S04]  /*23f0*/  IMAD.WIDE.U32 R172, R157, R14, R164 ;  /* 0x0000000e9dac7225 */ /* 0x000fc800078e00a4 */
[----:B------:R-:W-:Y:S01]  /*2400*/  FMUL R88, R167, R156 ;  /* 0x0000009ca7587220 */ /* 0x000fe20000400000 */
[----:B------:R-:W-:Y:S01]  /*2410*/  ISETP.GT.AND P1, PT, R0, RZ, P0 ;  /* 0x000000ff0000720c */ /* 0x000fe20000724270 */
[----:B------:R-:W-:Y:S01]  /*2420*/  IMAD.IADD R171, R169, 0x1, R173 ;  /* 0x00000001a9ab7824 */ /* 0x000fe200078e02ad */
[----:B------:R-:W-:Y:S01]  /*2430*/  IADD3 R167, P4, R20, R172, RZ ;  /* 0x000000ac14a77210 */ /* 0x000fe20007f9e0ff */
[----:B------:R-:W-:-:S04]  /*2440*/  FFMA R89, R89, R155, R88 ;  /* 0x0000009b59597223 */ /* 0x000fc80000000058 */
[----:B------:R-:W-:Y:S01]  /*2450*/  IMAD.X R168, R171, 0x1, R159, P4 ;  /* 0x00000001aba87824 */ /* 0x000fe200020e069f */
[C---:B------:R-:W-:Y:S02]  /*2460*/  LEA R88, P4, R167.reuse, R10, 0x1 ;  /* 0x0000000aa7587211 */ /* 0x040fe400078808ff */
[----:B------:R-:W-:Y:S02]  /*2470*/  F2FP.BF16.F32.PACK_AB R169, RZ, R89 ;  /* 0x00000059ffa9723e */ /* 0x000fe400000010ff */
[--C-:B------:R-:W-:Y:S02]  /*2480*/  LEA.HI.X R89, R167, R11, R168.reuse, 0x1, P4 ;  /* 0x0000000ba7597211 */ /* 0x100fe400020f0ca8 */
[----:B------:R-:W-:-:S05]  /*2490*/  PRMT R168, R169, 0x7610, R168 ;  /* 0x00007610a9a87816 */ /* 0x000fca00000000a8 */
[----:B------:R1:W-:Y:S04]  /*24a0*/  @P2 STG.E.U16 desc[UR36][R160.64+0x2], R168 ;  /* 0x000002a8a0002986 */ /* 0x0003e8000c101524 */
[----:B------:R2:W3:Y:S01]  /*24b0*/  @P1 LDG.E.LTC128B.U16 R154, desc[UR36][R88.64] ;  /* 0x00000024589a1981 */ /* 0x0004e2000c1e1520 */
[----:B------:R-:W-:Y:S01]  /*24c0*/  IMAD.SHL.U32 R167, R4, 0x10, RZ ;  /* 0x0000001004a77824 */ /* 0x000fe200078e00ff */
[----:B------:R-:W-:Y:S01]  /*24d0*/  IADD3 R172, P2, R6, R172, RZ ;  /* 0x000000ac06ac7210 */ /* 0x000fe20007f5e0ff */
[----:B------:R-:W-:Y:S03]  /*24e0*/  BSSY B1, `(.L_x_39) ;  /* 0x0000011000017945 */ /* 0x000fe60003800000 */
[----:B------:R-:W-:Y:S01]  /*24f0*/  IADD3 R170, P4, R167, R160, RZ ;  /* 0x000000a0a7aa7210 */ /* 0x000fe20007f9e0ff */
[----:B------:R-:W-:Y:S01]  /*2500*/  IMAD.X R173, R7, 0x1, R171, P2 ;  /* 0x0000000107ad7824 */ /* 0x000fe200010e06ab */
[----:B------:R-:W-:Y:S01]  /*2510*/  ISETP.GT.AND P2, PT, R0, 0x1, P0 ;  /* 0x000000010000780c */ /* 0x000fe20000744270 */
[----:B------:R-:W-:-:S04]  /*2520*/  IMAD.WIDE.U32 R172, R23, R12, R172 ;  /* 0x0000000c17ac7225 */ /* 0x000fc800078e00ac */
[----:B-1----:R-:W-:Y:S01]  /*2530*/  IMAD.IADD R168, R13, 0x1, R173 ;  /* 0x000000010da87824 */ /* 0x002fe200078e02ad */
[----:B--2---:R-:W-:-:S04]  /*2540*/  LEA R88, P5, R172, R10, 0x1 ;  /* 0x0000000aac587211 */ /* 0x004fc800078a08ff */
[----:B------:R-:W-:Y:S01]  /*2550*/  LEA.HI.X R89, R172, R11, R168, 0x1, P5 ;  /* 0x0000000bac597211 */ /* 0x000fe200028f0ca8 */
[----:B---3--:R-:W-:-:S04]  /*2560*/  IMAD.U32 R169, R154, 0x10000, RZ ;  /* 0x000100009aa97824 */ /* 0x008fc800078e00ff */
[----:B------:R-:W-:-:S04]  /*2570*/  FMUL R169, R169, R156 ;  /* 0x0000009ca9a97220 */ /* 0x000fc80000400000 */
[----:B------:R-:W-:Y:S01]  /*2580*/  FFMA R90, R90, R155, R169 ;  /* 0x0000009b5a5a7223 */ /* 0x000fe200000000a9 */
[----:B------:R-:W-:-:S04]  /*2590*/  SHF.L.U64.HI R169, R4, 0x4, R5 ;  /* 0x0000000404a97819 */ /* 0x000fc80000010205 */
[----:B------:R-:W-:Y:S01]  /*25a0*/  F2FP.BF16.F32.PACK_AB R90, RZ, R90 ;  /* 0x0000005aff5a723e */ /* 0x000fe200000010ff */
[----:B------:R-:W-:-:S05]  /*25b0*/  IMAD.X R171, R169, 0x1, R161, P4 ;  /* 0x00000001a9ab7824 */ /* 0x000fca00020e06a1 */
[----:B------:R1:W-:Y:S01]  /*25c0*/  @P1 STG.E.U16 desc[UR36][R170.64], R90 ;  /* 0x0000005aaa001986 */ /* 0x0003e2000c101524 */
[----:B------:R-:W-:Y:S05]  /*25d0*/  @!P2 BRA `(.L_x_40) ;  /* 0x000000000004a947 */ /* 0x000fea0003800000 */
[----:B------:R2:W5:Y:S02]  /*25e0*/  LDG.E.LTC128B.U16 R154, desc[UR36][R88.64+0x2] ;  /* 0x00000224589a7981 */ /* 0x000564000c1e1520 */
.L_x_40:
[----:B------:R-:W-:Y:S05]  /*25f0*/  BSYNC B1 ;  /* 0x0000000000017941 */ /* 0x000fea0003800000 */
.L_x_39:
[----:B-----5:R-:W-:Y:S01]  /*2600*/  IMAD.U32 R173, R154, 0x10000, RZ ;  /* 0x000100009aad7824 */ /* 0x020fe200078e00ff */
[----:B------:R-:W-:Y:S01]  /*2610*/  ISETP.GT.AND P1, PT, R0, 0x8, P3 ;  /* 0x000000080000780c */ /* 0x000fe20001f24270 */
[----:B------:R-:W-:Y:S02]  /*2620*/  BSSY B1, `(.L_x_41) ;  /* 0x000000a000017945 */ /* 0x000fe40003800000 */
[----:B-1----:R-:W-:-:S04]  /*2630*/  FMUL R90, R173, R156 ;  /* 0x0000009cad5a7220 */ /* 0x002fc80000400000 */
[----:B------:R-:W-:Y:S01]  /*2640*/  FFMA R90, R91, R155, R90 ;  /* 0x0000009b5b5a7223 */ /* 0x000fe2000000005a */
[----:B------:R-:W-:-:S04]  /*2650*/  @P2 MOV R91, R171 ;  /* 0x000000ab005b2202 */ /* 0x000fc80000000f00 */
[----:B------:R-:W-:-:S04]  /*2660*/  F2FP.BF16.F32.PACK_AB R90, RZ, R90 ;  /* 0x0000005aff5a723e */ /* 0x000fc800000010ff */
[----:B------:R-:W-:Y:S01]  /*2670*/  PRMT R168, R90, 0x7610, R168 ;  /* 0x000076105aa87816 */ /* 0x000fe200000000a8 */
[----:B------:R-:W-:-:S05]  /*2680*/  @P2 IMAD.MOV.U32 R90, RZ, RZ, R170 ;  /* 0x000000ffff5a2224 */ /* 0x000fca00078e00aa */
[----:B------:R1:W-:Y:S01]  /*2690*/  @P2 STG.E.U16 desc[UR36][R90.64+0x2], R168 ;  /* 0x000002a85a002986 */ /* 0x0003e2000c101524 */
[----:B------:R-:W-:Y:S05]  /*26a0*/  @!P1 BRA `(.L_x_42) ;  /* 0x0000000000049947 */ /* 0x000fea0003800000 */
[----:B------:R3:W5:Y:S02]  /*26b0*/  LDG.E.LTC128B.U16 R154, desc[UR36][R162.64+0x10] ;  /* 0x00001024a29a7981 */ /* 0x000764000c1e1520 */
.L_x_42:
[----:B------:R-:W-:Y:S05]  /*26c0*/  BSYNC B1 ;  /* 0x0000000000017941 */ /* 0x000fea0003800000 */
.L_x_41:
[----:B-1---5:R-:W-:Y:S01]  /*26d0*/  IMAD.U32 R91, R154, 0x10000, RZ ;  /* 0x000100009a5b7824 */ /* 0x022fe200078e00ff */
[----:B------:R-:W-:Y:S01]  /*26e0*/  ISETP.GT.AND P2, PT, R0, 0x9, P3 ;  /* 0x000000090000780c */ /* 0x000fe20001f44270 */
[----:B------:R-:W-:Y:S01]  /*26f0*/  @P1 IMAD.MOV.U32 R90, RZ, RZ, R160 ;  /* 0x000000ffff5a1224 */ /* 0x000fe200078e00a0 */
[----:B------:R-:W-:Y:S01]  /*2700*/  BSSY B1, `(.L_x_43) ;  /* 0x0000009000017945 */ /* 0x000fe20003800000 */
[----:B------:R-:W-:-:S04]  /*2710*/  FMUL R91, R91, R156 ;  /* 0x0000009c5b5b7220 */ /* 0x000fc80000400000 */
[----:B------:R-:W-:-:S05]  /*2720*/  FFMA R91, R92, R155, R91 ;  /* 0x0000009b5c5b7223 */ /* 0x000fca000000005b */
[----:B------:R-:W-:-:S04]  /*2730*/  F2FP.BF16.F32.PACK_AB R91, RZ, R91 ;  /* 0x0000005bff5b723e */ /* 0x000fc800000010ff */
[----:B------:R-:W-:Y:S01]  /*2740*/  PRMT R92, R91, 0x7610, R92 ;  /* 0x000076105b5c7816 */ /* 0x000fe2000000005c */
[----:B------:R-:W-:-:S05]  /*2750*/  @P1 IMAD.MOV.U32 R91, RZ, RZ, R161 ;  /* 0x000000ffff5b1224 */ /* 0x000fca00078e00a1 */
[----:B------:R1:W-:Y:S01]  /*2760*/  @P1 STG.E.U16 desc[UR36][R90.64+0x10], R92 ;  /* 0x0000105c5a001986 */ /* 0x0003e2000c101524 */
[----:B------:R-:W-:Y:S05]  /*2770*/  @!P2 BRA `(.L_x_44) ;  /* 0x000000000004a947 */ /* 0x000fea0003800000 */
[----:B------:R4:W5:Y:S02]  /*2780*/  LDG.E.LTC128B.U16 R154, desc[UR36][R162.64+0x12] ;  /* 0x00001224a29a7981 */ /* 0x000964000c1e1520 */
.L_x_44:
[----:B------:R-:W-:Y:S05]  /*2790*/  BSYNC B1 ;  /* 0x0000000000017941 */ /* 0x000fea0003800000 */
.L_x_43:
[----:B-1---5:R-:W-:Y:S01]  /*27a0*/  IMAD.U32 R91, R154, 0x10000, RZ ;  /* 0x000100009a5b7824 */ /* 0x022fe200078e00ff */
[----:B------:R-:W-:Y:S01]  /*27b0*/  ISETP.GT.AND P1, PT, R0, 0x8, P0 ;  /* 0x000000080000780c */ /* 0x000fe20000724270 */
[----:B------:R-:W-:Y:S02]  /*27c0*/  BSSY B1, `(.L_x_45) ;  /* 0x000000a000017945 */ /* 0x000fe40003800000 */
[----:B------:R-:W-:Y:S01]  /*27d0*/  FMUL R90, R91, R156 ;  /* 0x0000009c5b5a7220 */ /* 0x000fe20000400000 */
[----:B------:R-:W-:-:S03]  /*27e0*/  @P2 IMAD.MOV.U32 R91, RZ, RZ, R161 ;  /* 0x000000ffff5b2224 */ /* 0x000fc600078e00a1 */
[----:B------:R-:W-:-:S05]  /*27f0*/  FFMA R90, R93, R155, R90 ;  /* 0x0000009b5d5a7223 */ /* 0x000fca000000005a */
[----:B------:R-:W-:-:S04]  /*2800*/  F2FP.BF16.F32.PACK_AB R90, RZ, R90 ;  /* 0x0000005aff5a723e */ /* 0x000fc800000010ff */
[----:B------:R-:W-:Y:S01]  /*2810*/  PRMT R92, R90, 0x7610, R92 ;  /* 0x000076105a5c7816 */ /* 0x000fe2000000005c */
[----:B------:R-:W-:-:S05]  /*2820*/  @P2 IMAD.MOV.U32 R90, RZ, RZ, R160 ;  /* 0x000000ffff5a2224 */ /* 0x000fca00078e00a0 */
[----:B------:R1:W-:Y:S01]  /*2830*/  @P2 STG.E.U16 desc[UR36][R90.64+0x12], R92 ;  /* 0x0000125c5a002986 */ /* 0x0003e2000c101524 */
[----:B------:R-:W-:Y:S05]  /*2840*/  @!P1 BRA `(.L_x_46) ;  /* 0x0000000000049947 */ /* 0x000fea0003800000 */
[----:B------:R0:W5:Y:S02]  /*2850*/  LDG.E.LTC128B.U16 R154, desc[UR36][R88.64+0x10] ;  /* 0x00001024589a7981 */ /* 0x000164000c1e1520 */
.L_x_46:
[----:B------:R-:W-:Y:S05]  /*2860*/  BSYNC B1 ;  /* 0x0000000000017941 */ /* 0x000fea0003800000 */
.L_x_45:
        /* <DEDUP_REMOVED lines=12> */
.L_x_48:
[----:B------:R-:W-:Y:S05]  /*2930*/  BSYNC B1 ;  /* 0x0000000000017941 */ /* 0x000fea0003800000 */
.L_x_47:
        /* <DEDUP_REMOVED lines=12> */
.L_x_50:
[----:B------:R-:W-:Y:S05]  /*2a00*/  BSYNC B1 ;  /* 0x0000000000017941 */ /* 0x000fea0003800000 */
.L_x_49:
[----:B-1---5:R-:W-:Y:S01]  /*2a10*/  SHF.L.U32 R91, R154, 0x10, RZ ;  /* 0x000000109a5b7819 */ /* 0x022fe200000006ff */
[----:B------:R-:W-:Y:S01]  /*2a20*/  @P1 IMAD.MOV.U32 R90, RZ, RZ, R160 ;  /* 0x000000ffff5a1224 */ /* 0x000fe200078e00a0 */
[----:B------:R-:W-:Y:S01]  /*2a30*/  ISETP.GT.AND P2, PT, R0, 0x11, P3 ;  /* 0x000000110000780c */ /* 0x000fe20001f44270 */
[----:B------:R-:W-:Y:S02]  /*2a40*/  BSSY B1, `(.L_x_51) ;  /* 0x0000009000017945 */ /* 0x000fe40003800000 */
        /* <DEDUP_REMOVED lines=8> */
.L_x_52:
[----:B------:R-:W-:Y:S05]  /*2ad0*/  BSYNC B1 ;  /* 0x0000000000017941 */ /* 0x000fea0003800000 */
.L_x_51:
        /* <DEDUP_REMOVED lines=12> */
.L_x_54:
[----:B------:R-:W-:Y:S05]  /*2ba0*/  BSYNC B1 ;  /* 0x0000000000017941 */ /* 0x000fea0003800000 */
.L_x_53:
        /* <DEDUP_REMOVED lines=12> */
.L_x_56:
[----:B------:R-:W-:Y:S05]  /*2c70*/  BSYNC B1 ;  /* 0x0000000000017941 */ /* 0x000fea0003800000 */
.L_x_55:
        /* <DEDUP_REMOVED lines=12> */
.L_x_58:
[----:B------:R-:W-:Y:S05]  /*2d40*/  BSYNC B1 ;  /* 0x0000000000017941 */ /* 0x000fea0003800000 */
.L_x_57:
[----:B-1---5:R-:W-:Y:S01]  /*2d50*/  IMAD.U32 R91, R154, 0x10000, RZ ;  /* 0x000100009a5b7824 */ /* 0x022fe200078e00ff */
[----:B------:R-:W-:Y:S01]  /*2d60*/  @P1 MOV R90, R160 ;  /* 0x000000a0005a1202 */ /* 0x000fe20000000f00 */
[----:B------:R-:W-:Y:S01]  /*2d70*/  BSSY B1, `(.L_x_59) ;  /* 0x000000a000017945 */ /* 0x000fe20003800000 */
[----:B------:R-:W-:Y:S01]  /*2d80*/  ISETP.GT.AND P2, PT, R0, 0x19, P3 ;  /* 0x000000190000780c */ /* 0x000fe20001f44270 */
        /* <DEDUP_REMOVED lines=8> */
.L_x_60:
[----:B------:R-:W-:Y:S05]  /*2e10*/  BSYNC B1 ;  /* 0x0000000000017941 */ /* 0x000fea0003800000 */
.L_x_59:
        /* <DEDUP_REMOVED lines=12> */
.L_x_62:
[----:B------:R-:W-:Y:S05]  /*2ee0*/  BSYNC B1 ;  /* 0x0000000000017941 */ /* 0x000fea0003800000 */
.L_x_61:
        /* <DEDUP_REMOVED lines=12> */
.L_x_64:
[----:B------:R-:W-:Y:S05]  /*2fb0*/  BSYNC B1 ;  /* 0x0000000000017941 */ /* 0x000fea0003800000 */
.L_x_63:
        /* <DEDUP_REMOVED lines=12> */
.L_x_66:
[----:B------:R-:W-:Y:S05]  /*3080*/  BSYNC B1 ;  /* 0x0000000000017941 */ /* 0x000fea0003800000 */
.L_x_65:
[----:B-1---5:R-:W-:Y:S01]  /*3090*/  IMAD.U32 R91, R154, 0x10000, RZ ;  /* 0x000100009a5b7824 */ /* 0x022fe200078e00ff */
[----:B------:R-:W-:Y:S01]  /*30a0*/  ISETP.GT.AND P2, PT, R0, 0x21, P3 ;  /* 0x000000210000780c */ /* 0x000fe20001f44270 */
[----:B------:R-:W-:Y:S01]  /*30b0*/  @P1 IMAD.MOV.U32 R90, RZ, RZ, R160 ;  /* 0x000000ffff5a1224 */ /* 0x000fe200078e00a0 */
[----:B------:R-:W-:Y:S01]  /*30c0*/  BSSY B1, `(.L_x_67) ;  /* 0x0000009000017945 */ /* 0x000fe20003800000 */
[----:B------:R-:W-:-:S04]  /*30d0*/  FMUL R91, R91, R156 ;  /* 0x0000009c5b5b7220 */ /* 0x000fc80000400000 */
[----:B------:R-:W-:-:S05]  /*30e0*/  FFMA R91, R104, R155, R91 ;  /* 0x0000009b685b7223 */ /* 0x000fca000000005b */
[----:B------:R-:W-:-:S04]  /*30f0*/  F2FP.BF16.F32.PACK_AB R91, RZ, R91 ;  /* 0x0000005bff5b723e */ /* 0x000fc800000010ff */
[----:B------:R-:W-:Y:S02]  /*3100*/  PRMT R92, R91, 0x7610, R92 ;  /* 0x000076105b5c7816 */ /* 0x000fe4000000005c */
[----:B------:R-:W-:-:S05]  /*3110*/  @P1 MOV R91, R161 ;  /* 0x000000a1005b1202 */ /* 0x000fca0000000f00 */
[----:B------:R1:W-:Y:S01]  /*3120*/  @P1 STG.E.U16 desc[UR36][R90.64+0x40], R92 ;  /* 0x0000405c5a001986 */ /* 0x0003e2000c101524 */
[----:B------:R-:W-:Y:S05]  /*3130*/  @!P2 BRA `(.L_x_68) ;  /* 0x000000000004a947 */ /* 0x000fea0003800000 */
[----:B------:R0:W5:Y:S02]  /*3140*/  LDG.E.LTC128B.U16 R154, desc[UR36][R162.64+0x42] ;  /* 0x00004224a29a7981 */ /* 0x000164000c1e1520 */
.L_x_68:
[----:B------:R-:W-:Y:S05]  /*3150*/  BSYNC B1 ;  /* 0x0000000000017941 */ /* 0x000fea0003800000 */
.L_x_67:
        /* <DEDUP_REMOVED lines=12> */
.L_x_70:
[----:B------:R-:W-:Y:S05]  /*3220*/  BSYNC B1 ;  /* 0x0000000000017941 */ /* 0x000fea0003800000 */
.L_x_69:
        /* <DEDUP_REMOVED lines=12> */
.L_x_72:
[----:B------:R-:W-:Y:S05]  /*32f0*/  BSYNC B1 ;  /* 0x0000000000017941 */ /* 0x000fea0003800000 */
.L_x_71:
        /* <DEDUP_REMOVED lines=12> */
.L_x_74:
[----:B------:R-:W-:Y:S05]  /*33c0*/  BSYNC B1 ;  /* 0x0000000000017941 */ /* 0x000fea0003800000 */
.L_x_73:
        /* <DEDUP_REMOVED lines=12> */
.L_x_76:
[----:B------:R-:W-:Y:S05]  /*3490*/  BSYNC B1 ;  /* 0x0000000000017941 */ /* 0x000fea0003800000 */
.L_x_75:
[----:B-1---5:R-:W-:Y:S01]  /*34a0*/  SHF.L.U32 R91, R154, 0x10, RZ ;  /* 0x000000109a5b7819 */ /* 0x022fe200000006ff */
[----:B------:R-:W-:Y:S01]  /*34b0*/  BSSY B1, `(.L_x_77) ;  /* 0x000000b000017945 */ /* 0x000fe20003800000 */
[----:B------:R-:W-:-:S03]  /*34c0*/  ISETP.GT.AND P1, PT, R0, 0x28, P0 ;  /* 0x000000280000780c */ /* 0x000fc60000724270 */
        /* <DEDUP_REMOVED lines=9> */
.L_x_78:
[----:B------:R-:W-:Y:S05]  /*3560*/  BSYNC B1 ;  /* 0x0000000000017941 */ /* 0x000fea0003800000 */
.L_x_77:
        /* <DEDUP_REMOVED lines=12> */
.L_x_80:
[----:B------:R-:W-:Y:S05]  /*3630*/  BSYNC B1 ;  /* 0x0000000000017941 */ /* 0x000fea0003800000 */
.L_x_79:
        /* <DEDUP_REMOVED lines=12> */
.L_x_82:
[----:B------:R-:W-:Y:S05]  /*3700*/  BSYNC B1 ;  /* 0x0000000000017941 */ /* 0x000fea0003800000 */
.L_x_81:
        /* <DEDUP_REMOVED lines=12> */
.L_x_84:
[----:B------:R-:W-:Y:S05]  /*37d0*/  BSYNC B1 ;  /* 0x0000000000017941 */ /* 0x000fea0003800000 */
.L_x_83:
[----:B-1---5:R-:W-:Y:S01]  /*37e0*/  IMAD.U32 R91, R154, 0x10000, RZ ;  /* 0x000100009a5b7824 */ /* 0x022fe200078e00ff */
[----:B------:R-:W-:Y:S01]  /*37f0*/  ISETP.GT.AND P1, PT, R0, 0x30, P0 ;  /* 0x000000300000780c */ /* 0x000fe20000724270 */
[----:B------:R-:W-:Y:S02]  /*3800*/  BSSY B1, `(.L_x_85) ;  /* 0x000000a000017945 */ /* 0x000fe40003800000 */
[----:B------:R-:W-:Y:S01]  /*3810*/  FMUL R90, R91, R156 ;  /* 0x0000009c5b5a7220 */ /* 0x000fe20000400000 */
[----:B------:R-:W-:-:S03]  /*3820*/  @P2 IMAD.MOV.U32 R91, RZ, RZ, R161 ;  /* 0x000000ffff5b2224 */ /* 0x000fc600078e00a1 */
[----:B------:R-:W-:-:S05]  /*3830*/  FFMA R90, R113, R155, R90 ;  /* 0x0000009b715a7223 */ /* 0x000fca000000005a */
[----:B------:R-:W-:-:S04]  /*3840*/  F2FP.BF16.F32.PACK_AB R90, RZ, R90 ;  /* 0x0000005aff5a723e */ /* 0x000fc800000010ff */
[----:B------:R-:W-:Y:S02]  /*3850*/  PRMT R92, R90, 0x7610, R92 ;  /* 0x000076105a5c7816 */ /* 0x000fe4000000005c */
[----:B------:R-:W-:-:S05]  /*3860*/  @P2 MOV R90, R160 ;  /* 0x000000a0005a2202 */ /* 0x000fca0000000f00 */
[----:B------:R1:W-:Y:S01]  /*3870*/  @P2 STG.E.U16 desc[UR36][R90.64+0x62], R92 ;  /* 0x0000625c5a002986 */ /* 0x0003e2000c101524 */
[----:B------:R-:W-:Y:S05]  /*3880*/  @!P1 BRA `(.L_x_86) ;  /* 0x0000000000049947 */ /* 0x000fea0003800000 */
[----:B------:R0:W5:Y:S02]  /*3890*/  LDG.E.LTC128B.U16 R154, desc[UR36][R88.64+0x60] ;  /* 0x00006024589a7981 */ /* 0x000164000c1e1520 */
.L_x_86:
[----:B------:R-:W-:Y:S05]  /*38a0*/  BSYNC B1 ;  /* 0x0000000000017941 */ /* 0x000fea0003800000 */
.L_x_85:
        /* <DEDUP_REMOVED lines=12> */
.L_x_88:
[----:B------:R-:W-:Y:S05]  /*3970*/  BSYNC B1 ;  /* 0x0000000000017941 */ /* 0x000fea0003800000 */
.L_x_87:
        /* <DEDUP_REMOVED lines=12> */
.L_x_90:
[----:B------:R-:W-:Y:S05]  /*3a40*/  BSYNC B1 ;  /* 0x0000000000017941 */ /* 0x000fea0003800000 */
.L_x_89:
        /* <DEDUP_REMOVED lines=12> */
.L_x_92:
[----:B------:R-:W-:Y:S05]  /*3b10*/  BSYNC B1 ;  /* 0x0000000000017941 */ /* 0x000fea0003800000 */
.L_x_91:
[----:B-1---5:R-:W-:Y:S01]  /*3b20*/  IMAD.U32 R91, R154, 0x10000, RZ ;  /* 0x000100009a5b7824 */ /* 0x022fe200078e00ff */
[----:B------:R-:W-:Y:S01]  /*3b30*/  ISETP.GT.AND P1, PT, R0, 0x38, P0 ;  /* 0x000000380000780c */ /* 0x000fe20000724270 */
[----:B------:R-:W-:Y:S02]  /*3b40*/  BSSY B1, `(.L_x_93) ;  /* 0x000000a000017945 */ /* 0x000fe40003800000 */
[----:B------:R-:W-:Y:S01]  /*3b50*/  FMUL R90, R91, R156 ;  /* 0x0000009c5b5a7220 */ /* 0x000fe20000400000 */
[----:B------:R-:W-:-:S03]  /*3b60*/  @P2 MOV R91, R161 ;  /* 0x000000a1005b2202 */ /* 0x000fc60000000f00 */
[----:B------:R-:W-:-:S05]  /*3b70*/  FFMA R90, R117, R155, R90 ;  /* 0x0000009b755a7223 */ /* 0x000fca000000005a */
[----:B------:R-:W-:-:S04]  /*3b80*/  F2FP.BF16.F32.PACK_AB R90, RZ, R90 ;  /* 0x0000005aff5a723e */ /* 0x000fc800000010ff */
[----:B------:R-:W-:Y:S01]  /*3b90*/  PRMT R92, R90, 0x7610, R92 ;  /* 0x000076105a5c7816 */ /* 0x000fe2000000005c */
[----:B------:R-:W-:-:S05]  /*3ba0*/  @P2 IMAD.MOV.U32 R90, RZ, RZ, R160 ;  /* 0x000000ffff5a2224 */ /* 0x000fca00078e00a0 */
[----:B------:R1:W-:Y:S01]  /*3bb0*/  @P2 STG.E.U16 desc[UR36][R90.64+0x72], R92 ;  /* 0x0000725c5a002986 */ /* 0x0003e2000c101524 */
[----:B------:R-:W-:Y:S05]  /*3bc0*/  @!P1 BRA `(.L_x_94) ;  /* 0x0000000000049947 */ /* 0x000fea0003800000 */
[----:B------:R0:W5:Y:S02]  /*3bd0*/  LDG.E.LTC128B.U16 R154, desc[UR36][R88.64+0x70] ;  /* 0x00007024589a7981 */ /* 0x000164000c1e1520 */
.L_x_94:
[----:B------:R-:W-:Y:S05]  /*3be0*/  BSYNC B1 ;  /* 0x0000000000017941 */ /* 0x000fea0003800000 */
.L_x_93:
        /* <DEDUP_REMOVED lines=12> */
.L_x_96:
[----:B------:R-:W-:Y:S05]  /*3cb0*/  BSYNC B1 ;  /* 0x0000000000017941 */ /* 0x000fea0003800000 */
.L_x_95:
        /* <DEDUP_REMOVED lines=12> */
.L_x_98:
[----:B------:R-:W-:Y:S05]  /*3d80*/  BSYNC B1 ;  /* 0x0000000000017941 */ /* 0x000fea0003800000 */
.L_x_97:
        /* <DEDUP_REMOVED lines=12> */
.L_x_100:
[----:B------:R-:W-:Y:S05]  /*3e50*/  BSYNC B1 ;  /* 0x0000000000017941 */ /* 0x000fea0003800000 */
.L_x_99:
        /* <DEDUP_REMOVED lines=12> */
.L_x_102:
[----:B------:R-:W-:Y:S05]  /*3f20*/  BSYNC B1 ;  /* 0x0000000000017941 */ /* 0x000fea0003800000 */
.L_x_101:
        /* <DEDUP_REMOVED lines=12> */
.L_x_104:
[----:B------:R-:W-:Y:S05]  /*3ff0*/  BSYNC B1 ;  /* 0x0000000000017941 */ /* 0x000fea0003800000 */
.L_x_103:
        /* <DEDUP_REMOVED lines=12> */
.L_x_106:
[----:B------:R-:W-:Y:S05]  /*40c0*/  BSYNC B1 ;  /* 0x0000000000017941 */ /* 0x000fea0003800000 */
.L_x_105:
        /* <DEDUP_REMOVED lines=12> */
.L_x_108:
[----:B------:R-:W-:Y:S05]  /*4190*/  BSYNC B1 ;  /* 0x0000000000017941 */ /* 0x000fea0003800000 */
.L_x_107:
        /* <DEDUP_REMOVED lines=12> */
.L_x_110:
[----:B------:R-:W-:Y:S05]  /*4260*/  BSYNC B1 ;  /* 0x0000000000017941 */ /* 0x000fea0003800000 */
.L_x_109:
        /* <DEDUP_REMOVED lines=12> */
.L_x_112:
[----:B------:R-:W-:Y:S05]  /*4330*/  BSYNC B1 ;  /* 0x0000000000017941 */ /* 0x000fea0003800000 */
.L_x_111:
        /* <DEDUP_REMOVED lines=12> */
.L_x_114:
[----:B------:R-:W-:Y:S05]  /*4400*/  BSYNC B1 ;  /* 0x0000000000017941 */ /* 0x000fea0003800000 */
.L_x_113:
        /* <DEDUP_REMOVED lines=12> */
.L_x_116:
[----:B------:R-:W-:Y:S05]  /*44d0*/  BSYNC B1 ;  /* 0x0000000000017941 */ /* 0x000fea0003800000 */
.L_x_115:
        /* <DEDUP_REMOVED lines=12> */
.L_x_118:
[----:B------:R-:W-:Y:S05]  /*45a0*/  BSYNC B1 ;  /* 0x0000000000017941 */ /* 0x000fea0003800000 */
.L_x_117:
        /* <DEDUP_REMOVED lines=12> */
.L_x_120:
[----:B------:R-:W-:Y:S05]  /*4670*/  BSYNC B1 ;  /* 0x0000000000017941 */ /* 0x000fea0003800000 */
.L_x_119:
        /* <DEDUP_REMOVED lines=12> */
.L_x_122:
[----:B------:R-:W-:Y:S05]  /*4740*/  BSYNC B1 ;  /* 0x0000000000017941 */ /* 0x000fea0003800000 */
.L_x_121:
        /* <DEDUP_REMOVED lines=12> */
.L_x_124:
[----:B------:R-:W-:Y:S05]  /*4810*/  BSYNC B1 ;  /* 0x0000000000017941 */ /* 0x000fea0003800000 */
.L_x_123:
        /* <DEDUP_REMOVED lines=12> */
.L_x_126:
[----:B------:R-:W-:Y:S05]  /*48e0*/  BSYNC B1 ;  /* 0x0000000000017941 */ /* 0x000fea0003800000 */
.L_x_125:
        /* <DEDUP_REMOVED lines=12> */
.L_x_128:
[----:B------:R-:W-:Y:S05]  /*49b0*/  BSYNC B1 ;  /* 0x0000000000017941 */ /* 0x000fea0003800000 */
.L_x_127:
        /* <DEDUP_REMOVED lines=12> */
.L_x_130:
[----:B------:R-:W-:Y:S05]  /*4a80*/  BSYNC B1 ;  /* 0x0000000000017941 */ /* 0x000fea0003800000 */
.L_x_129:
        /* <DEDUP_REMOVED lines=12> */
.L_x_132:
[----:B------:R-:W-:Y:S05]  /*4b50*/  BSYNC B1 ;  /* 0x0000000000017941 */ /* 0x000fea0003800000 */
.L_x_131:
        /* <DEDUP_REMOVED lines=12> */
.L_x_134:
[----:B------:R-:W-:Y:S05]  /*4c20*/  BSYNC B1 ;  /* 0x0000000000017941 */ /* 0x000fea0003800000 */
.L_x_133:
        /* <DEDUP_REMOVED lines=12> */
.L_x_136:
[----:B------:R-:W-:Y:S05]  /*4cf0*/  BSYNC B1 ;  /* 0x0000000000017941 */ /* 0x000fea0003800000 */
.L_x_135:
        /* <DEDUP_REMOVED lines=12> */
.L_x_138:
[----:B------:R-:W-:Y:S05]  /*4dc0*/  BSYNC B1 ;  /* 0x0000000000017941 */ /* 0x000fea0003800000 */
.L_x_137:
        /* <DEDUP_REMOVED lines=12> */
.L_x_140:
[----:B------:R-:W-:Y:S05]  /*4e90*/  BSYNC B1 ;  /* 0x0000000000017941 */ /* 0x000fea0003800000 */
.L_x_139:
        /* <DEDUP_REMOVED lines=12> */
.L_x_142:
[----:B------:R-:W-:Y:S05]  /*4f60*/  BSYNC B1 ;  /* 0x0000000000017941 */ /* 0x000fea0003800000 */
.L_x_141:
        /* <DEDUP_REMOVED lines=12> */
.L_x_144:
[----:B------:R-:W-:Y:S05]  /*5030*/  BSYNC B1 ;  /* 0x0000000000017941 */ /* 0x000fea0003800000 */
.L_x_143:
        /* <DEDUP_REMOVED lines=12> */
.L_x_146:
[----:B------:R-:W-:Y:S05]  /*5100*/  BSYNC B1 ;  /* 0x0000000000017941 */ /* 0x000fea0003800000 */
.L_x_145:
        /* <DEDUP_REMOVED lines=12> */
.L_x_148:
[----:B------:R-:W-:Y:S05]  /*51d0*/  BSYNC B1 ;  /* 0x0000000000017941 */ /* 0x000fea0003800000 */
.L_x_147:
        /* <DEDUP_REMOVED lines=12> */
.L_x_150:
[----:B------:R-:W-:Y:S05]  /*52a0*/  BSYNC B1 ;  /* 0x0000000000017941 */ /* 0x000fea0003800000 */
.L_x_149:
        /* <DEDUP_REMOVED lines=12> */
.L_x_152:
[----:B------:R-:W-:Y:S05]  /*5370*/  BSYNC B1 ;  /* 0x0000000000017941 */ /* 0x000fea0003800000 */
.L_x_151:
        /* <DEDUP_REMOVED lines=12> */
.L_x_154:
[----:B------:R-:W-:Y:S05]  /*5440*/  BSYNC B1 ;  /* 0x0000000000017941 */ /* 0x000fea0003800000 */
.L_x_153:
        /* <DEDUP_REMOVED lines=12> */
.L_x_156:
[----:B------:R-:W-:Y:S05]  /*5510*/  BSYNC B1 ;  /* 0x0000000000017941 */ /* 0x000fea0003800000 */
.L_x_155:
        /* <DEDUP_REMOVED lines=12> */
.L_x_158:
[----:B------:R-:W-:Y:S05]  /*55e0*/  BSYNC B1 ;  /* 0x0000000000017941 */ /* 0x000fea0003800000 */
.L_x_157:
[----:B-1---5:R-:W-:Y:S01]  /*55f0*/  IMAD.U32 R91, R154, 0x10000, RZ ;  /* 0x000100009a5b7824 */ /* 0x022fe200078e00ff */
[----:B------:R-:W-:Y:S01]  /*5600*/  ISETP.GT.AND P1, PT, R0, 0x79, P0 ;  /* 0x000000790000780c */ /* 0x000fe20000724270 */
[----:B------:R-:W-:Y:S01]  /*5610*/  @P2 IMAD.MOV.U32 R8, RZ, RZ, R170 ;  /* 0x000000ffff082224 */ /* 0x000fe200078e00aa */
[----:B------:R-:W-:Y:S01]  /*5620*/  IADD3 R157, P0, R157, 0x80, RZ ;  /* 0x000000809d9d7810 */ /* 0x000fe20007f1e0ff */
[----:B------:R-:W-:Y:S01]  /*5630*/  FMUL R91, R91, R156 ;  /* 0x0000009c5b5b7220 */ /* 0x000fe20000400000 */
[----:B------:R-:W-:Y:S03]  /*5640*/  BSSY B1, `(.L_x_159) ;  /* 0x0000009000017945 */ /* 0x000fe60003800000 */
[----:B------:R-:W-:-:S05]  /*5650*/  FFMA R91, R150, R155, R91 ;  /* 0x0000009b965b7223 */ /* 0x000fca000000005b */
[----:B------:R-:W-:-:S04]  /*5660*/  F2FP.BF16.F32.PACK_AB R91, RZ, R91 ;  /* 0x0000005bff5b723e */ /* 0x000fc800000010ff */
[----:B------:R-:W-:Y:S01]  /*5670*/  PRMT R90, R91, 0x7610, R90 ;  /* 0x000076105b5a7816 */ /* 0x000fe2000000005a */
[----:B------:R-:W-:Y:S02]  /*5680*/  IMAD.X R91, RZ, RZ, R9, P0 ;  /* 0x000000ffff5b7224 */ /* 0x000fe400000e0609 */
[----:B------:R-:W-:-:S05]  /*5690*/  @P2 IMAD.MOV.U32 R9, RZ, RZ, R171 ;  /* 0x000000ffff092224 */ /* 0x000fca00078e00ab */
[----:B------:R1:W-:Y:S01]  /*56a0*/  @P2 STG.E.U16 desc[UR36][R8.64+0xf0], R90 ;  /* 0x0000f05a08002986 */ /* 0x0003e2000c101524 */
[----:B------:R-:W-:Y:S05]  /*56b0*/  @!P1 BRA `(.L_x_160) ;  /* 0x0000000000049947 */ /* 0x000fea0003800000 */
[----:B------:R0:W5:Y:S02]  /*56c0*/  LDG.E.LTC128B.U16 R154, desc[UR36][R88.64+0xf2] ;  /* 0x0000f224589a7981 */ /* 0x000164000c1e1520 */
.L_x_160:
[----:B------:R-:W-:Y:S05]  /*56d0*/  BSYNC B1 ;  /* 0x0000000000017941 */ /* 0x000fea0003800000 */
.L_x_159:
[----:B-1---5:R-:W-:Y:S01]  /*56e0*/  IMAD.U32 R9, R154, 0x10000, RZ ;  /* 0x000100009a097824 */ /* 0x022fe200078e00ff */
[----:B------:R-:W-:Y:S01]  /*56f0*/  ISETP.GT.AND P0, PT, R3, 0x80, PT ;  /* 0x000000800300780c */ /* 0x000fe20003f04270 */
[----:B------:R-:W-:Y:S02]  /*5700*/  IMAD R8, R91, R14, RZ ;  /* 0x0000000e5b087224 */ /* 0x000fe400078e02ff */
[----:B0-2---:R-:W-:Y:S01]  /*5710*/  FMUL R88, R9, R156 ;  /* 0x0000009c09587220 */ /* 0x005fe20000400000 */
[----:B------:R-:W-:Y:S01]  /*5720*/  ISETP.GT.AND P3, PT, R0, RZ, P0 ;  /* 0x000000ff0000720c */ /* 0x000fe20000764270 */
[C---:B------:R-:W-:Y:S02]  /*5730*/  IMAD R97, R157.reuse, R15, R8 ;  /* 0x0000000f9d617224 */ /* 0x040fe400078e0208 */
[----:B------:R-:W-:-:S04]  /*5740*/  IMAD.WIDE.U32 R8, R157, R14, R158 ;  /* 0x0000000e9d087225 */ /* 0x000fc800078e009e */
[----:B------:R-:W-:Y:S01]  /*5750*/  FFMA R151, R151, R155, R88 ;  /* 0x0000009b97977223 */ /* 0x000fe20000000058 */
[----:B------:R-:W-:Y:S01]  /*5760*/  IMAD.IADD R9, R9, 0x1, R97 ;  /* 0x0000000109097824 */ /* 0x000fe200078e0261 */
[----:B------:R-:W-:-:S03]  /*5770*/  LEA R88, P2, R8, R10, 0x1 ;  /* 0x0000000a08587211 */ /* 0x000fc600078408ff */
[----:B------:R-:W-:Y:S02]  /*5780*/  F2FP.BF16.F32.PACK_AB R151, RZ, R151 ;  /* 0x00000097ff97723e */ /* 0x000fe400000010ff */
[----:B------:R-:W-:-:S03]  /*5790*/  LEA.HI.X R89, R8, R11, R9, 0x1, P2 ;  /* 0x0000000b08597211 */ /* 0x000fc600010f0c09 */
[----:B------:R0:W-:Y:S04]  /*57a0*/  @P1 STG.E.U16 desc[UR36][R170.64+0xf2], R151 ;  /* 0x0000f297aa001986 */ /* 0x0001e8000c101524 */
[----:B------:R-:W2:Y:S01]  /*57b0*/  @P3 LDG.E.LTC128B.U16 R154, desc[UR36][R88.64] ;  /* 0x00000024589a3981 */ /* 0x000ea2000c1e1520 */
[----:B------:R-:W-:Y:S01]  /*57c0*/  IMAD.WIDE.U32 R8, R157, R14, R6 ;  /* 0x0000000e9d087225 */ /* 0x000fe200078e0006 */
[----:B------:R-:W-:Y:S01]  /*57d0*/  SHF.L.U64.HI R95, R4, 0x8, R5 ;  /* 0x00000008045f7819 */ /* 0x000fe20000010205 */
[----:B------:R-:W-:Y:S01]  /*57e0*/  BSSY B1, `(.L_x_161) ;  /* 0x0000011000017945 */ /* 0x000fe20003800000 */
[----:B------:R-:W-:Y:S01]  /*57f0*/  ISETP.GT.AND P2, PT, R0, 0x1, P0 ;  /* 0x000000010000780c */ /* 0x000fe20000744270 */
[----:B------:R-:W-:Y:S01]  /*5800*/  IMAD.SHL.U32 R93, R4, 0x100, RZ ;  /* 0x00000100045d7824 */ /* 0x000fe200078e00ff */
[----:B------:R-:W-:-:S03]  /*5810*/  IADD3 R9, R97, R9, RZ ;  /* 0x0000000961097210 */ /* 0x000fc60007ffe0ff */
[----:B------:R-:W-:Y:S01]  /*5820*/  IMAD.WIDE.U32 R90, R23, R12, R8 ;  /* 0x0000000c175a7225 */ /* 0x000fe200078e0008 */
[----:B------:R-:W-:-:S03]  /*5830*/  IADD3 R8, P1, R93, R160, RZ ;  /* 0x000000a05d087210 */ /* 0x000fc60007f3e0ff */
[----:B------:R-:W-:Y:S01]  /*5840*/  IMAD.IADD R5, R13, 0x1, R91 ;  /* 0x000000010d057824 */ /* 0x000fe200078e025b */
[----:B------:R-:W-:Y:S01]  /*5850*/  LEA R4, P4, R90, R10, 0x1 ;  /* 0x0000000a5a047211 */ /* 0x000fe200078808ff */
[----:B------:R-:W-:-:S03]  /*5860*/  IMAD.X R9, R95, 0x1, R161, P1 ;  /* 0x000000015f097824 */ /* 0x000fc600008e06a1 */
[----:B------:R-:W-:Y:S01]  /*5870*/  LEA.HI.X R5, R90, R11, R5, 0x1, P4 ;  /* 0x0000000b5a057211 */ /* 0x000fe200020f0c05 */
[----:B--2---:R-:W-:-:S04]  /*5880*/  IMAD.U32 R15, R154, 0x10000, RZ ;  /* 0x000100009a0f7824 */ /* 0x004fc800078e00ff */
[----:B------:R-:W-:-:S04]  /*5890*/  FMUL R15, R15, R156 ;  /* 0x0000009c0f0f7220 */ /* 0x000fc80000400000 */
[----:B------:R-:W-:-:S05]  /*58a0*/  FFMA R15, R24, R155, R15 ;  /* 0x0000009b180f7223 */ /* 0x000fca000000000f */
[----:B------:R-:W-:-:S05]  /*58b0*/  F2FP.BF16.F32.PACK_AB R15, RZ, R15 ;  /* 0x0000000fff0f723e */ /* 0x000fca00000010ff */
[----:B------:R0:W-:Y:S01]  /*58c0*/  @P3 STG.E.U16 desc[UR36][R8.64], R15 ;  /* 0x0000000f08003986 */ /* 0x0001e2000c101524 */
[----:B------:R-:W-:Y:S05]  /*58d0*/  @!P2 BRA `(.L_x_162) ;  /* 0x000000000004a947 */ /* 0x000fea0003800000 */
[----:B------:R1:W5:Y:S02]  /*58e0*/  LDG.E.LTC128B.U16 R154, desc[UR36][R4.64+0x2] ;  /* 0x00000224049a7981 */ /* 0x000364000c1e1520 */
.L_x_162:
[----:B------:R-:W-:Y:S05]  /*58f0*/  BSYNC B1 ;  /* 0x0000000000017941 */ /* 0x000fea0003800000 */
.L_x_161:
[----:B0----5:R-:W-:Y:S01]  /*5900*/  IMAD.U32 R15, R154, 0x10000, RZ ;  /* 0x000100009a0f7824 */ /* 0x021fe200078e00ff */
[----:B------:R-:W-:Y:S01]  /*5910*/  ISETP.GT.AND P1, PT, R3, 0x88, PT ;  /* 0x000000880300780c */ /* 0x000fe20003f24270 */
[----:B------:R-:W-:Y:S02]  /*5920*/  BSSY B1, `(.L_x_163) ;  /* 0x000000f000017945 */ /* 0x000fe40003800000 */
[----:B------:R-:W-:Y:S01]  /*5930*/  FMUL R24, R15, R156 ;  /* 0x0000009c0f187220 */ /* 0x000fe20000400000 */
[----:B------:R-:W-:Y:S01]  /*5940*/  IMAD.WIDE.U32 R14, R157, R14, R164 ;  /* 0x0000000e9d0e7225 */ /* 0x000fe200078e00a4 */
[----:B------:R-:W-:-:S03]  /*5950*/  ISETP.GT.AND P3, PT, R0, RZ, P1 ;  /* 0x000000ff0000720c */ /* 0x000fc60000f64270 */
[----:B------:R-:W-:Y:S01]  /*5960*/  FFMA R24, R25, R155, R24 ;  /* 0x0000009b19187223 */ /* 0x000fe20000000018 */
[----:B------:R-:W-:Y:S01]  /*5970*/  IMAD.IADD R97, R97, 0x1, R15 ;  /* 0x0000000161617824 */ /* 0x000fe200078e020f */
[-C--:B------:R-:W-:Y:S02]  /*5980*/  IADD3 R21, P5, R20, R14.reuse, RZ ;  /* 0x0000000e14157210 */ /* 0x080fe40007fbe0ff */
[----:B------:R-:W-:Y:S02]  /*5990*/  IADD3 R20, P4, R6, R14, RZ ;  /* 0x0000000e06147210 */ /* 0x000fe40007f9e0ff */
[----:B------:R-:W-:Y:S01]  /*59a0*/  F2FP.BF16.F32.PACK_AB R24, RZ, R24 ;  /* 0x00000018ff18723e */ /* 0x000fe200000010ff */
[----:B------:R-:W-:Y:S01]  /*59b0*/  IMAD.X R158, R97, 0x1, R159, P5 ;  /* 0x00000001619e7824 */ /* 0x000fe200028e069f */
[----:B------:R-:W-:-:S03]  /*59c0*/  LEA R14, P5, R21, R10, 0x1 ;  /* 0x0000000a150e7211 */ /* 0x000fc600078a08ff */
[----:B------:R0:W-:Y:S01]  /*59d0*/  @P2 STG.E.U16 desc[UR36][R8.64+0x2], R24 ;  /* 0x0000021808002986 */ /* 0x0001e2000c101524 */
[----:B------:R-:W-:Y:S01]  /*59e0*/  LEA.HI.X R15, R21, R11, R158, 0x1, P5 ;  /* 0x0000000b150f7211 */ /* 0x000fe200028f0c9e */
[----:B------:R-:W-:Y:S08]  /*59f0*/  @!P3 BRA `(.L_x_164) ;  /* 0x000000000004b947 */ /* 0x000ff00003800000 */
[----:B------:R2:W5:Y:S02]  /*5a00*/  LDG.E.LTC128B.U16 R154, desc[UR36][R14.64] ;  /* 0x000000240e9a7981 */ /* 0x000564000c1e1520 */
.L_x_164:
[----:B------:R-:W-:Y:S05]  /*5a10*/  BSYNC B1 ;  /* 0x0000000000017941 */ /* 0x000fea0003800000 */
.L_x_163:
[----:B-----5:R-:W-:Y:S01]  /*5a20*/  IMAD.U32 R3, R154, 0x10000, RZ ;  /* 0x000100009a037824 */ /* 0x020fe200078e00ff */
[----:B------:R-:W-:Y:S01]  /*5a30*/  ISETP.GT.AND P2, PT, R0, 0x1, P1 ;  /* 0x000000010000780c */ /* 0x000fe20000f44270 */
[----:B------:R-:W-:Y:S01]  /*5a40*/  IMAD.X R21, R7, 0x1, R97, P4 ;  /* 0x0000000107157824 */ /* 0x000fe200020e0661 */
[----:B------:R-:W-:Y:S01]  /*5a50*/  IADD3 R6, P4, R8, R167, RZ ;  /* 0x000000a708067210 */ /* 0x000fe20007f9e0ff */
[----:B------:R-:W-:Y:S01]  /*5a60*/  FMUL R3, R3, R156 ;  /* 0x0000009c03037220 */ /* 0x000fe20000400000 */
[----:B------:R-:W-:Y:S01]  /*5a70*/  BSSY B1, `(.L_x_165) ;  /* 0x000000b000017945 */ /* 0x000fe20003800000 */
[----:B--2---:R-:W-:-:S04]  /*5a80*/  IMAD.WIDE.U32 R14, R23, R12, R20 ;  /* 0x0000000c170e7225 */ /* 0x004fc800078e0014 */
[----:B------:R-:W-:Y:S01]  /*5a90*/  FFMA R3, R26, R155, R3 ;  /* 0x0000009b1a037223 */ /* 0x000fe20000000003 */
[----:B------:R-:W-:Y:S01]  /*5aa0*/  IMAD.X R7, R9, 0x1, R169, P4 ;  /* 0x0000000109077824 */ /* 0x000fe200020e06a9 */
[----:B------:R-:W-:Y:S01]  /*5ab0*/  LEA R10, P5, R14, R10, 0x1 ;  /* 0x0000000a0e0a7211 */ /* 0x000fe200078a08ff */
[----:B------:R-:W-:Y:S02]  /*5ac0*/  IMAD.IADD R13, R13, 0x1, R15 ;  /* 0x000000010d0d7824 */ /* 0x000fe400078e020f */
[----:B------:R-:W-:-:S03]  /*5ad0*/  F2FP.BF16.F32.PACK_AB R3, RZ, R3 ;  /* 0x00000003ff03723e */ /* 0x000fc600000010ff */
[----:B------:R-:W-:Y:S02]  /*5ae0*/  LEA.HI.X R11, R14, R11, R13, 0x1, P5 ;  /* 0x0000000b0e0b7211 */ /* 0x000fe400028f0c0d */
[----:B------:R2:W-:Y:S01]  /*5af0*/  @P3 STG.E.U16 desc[UR36][R6.64], R3 ;  /* 0x0000000306003986 */ /* 0x0005e2000c101524 */
[----:B------:R-:W-:Y:S05]  /*5b00*/  @!P2 BRA `(.L_x_166) ;  /* 0x000000000004a947 */ /* 0x000fea0003800000 */
[----:B------:R0:W5:Y:S02]  /*5b10*/  LDG.E.LTC128B.U16 R154, desc[UR36][R10.64+0x2] ;  /* 0x000002240a9a7981 */ /* 0x000164000c1e1520 */
.L_x_166:
[----:B------:R-:W-:Y:S05]  /*5b20*/  BSYNC B1 ;  /* 0x0000000000017941 */ /* 0x000fea0003800000 */
.L_x_165:
[----:B--2--5:R-:W-:Y:S01]  /*5b30*/  IMAD.U32 R3, R154, 0x10000, RZ ;  /* 0x000100009a037824 */ /* 0x024fe200078e00ff */
[----:B------:R-:W-:Y:S01]  /*5b40*/  ISETP.GT.AND P3, PT, R0, 0x8, P0 ;  /* 0x000000080000780c */ /* 0x000fe20000764270 */
[----:B------:R-:W-:Y:S02]  /*5b50*/  BSSY B1, `(.L_x_167) ;  /* 0x0000007000017945 */ /* 0x000fe40003800000 */
[----:B------:R-:W-:-:S04]  /*5b60*/  FMUL R12, R3, R156 ;  /* 0x0000009c030c7220 */ /* 0x000fc80000400000 */
[----:B------:R-:W-:-:S05]  /*5b70*/  FFMA R12, R27, R155, R12 ;  /* 0x0000009b1b0c7223 */ /* 0x000fca000000000c */
[----:B------:R-:W-:-:S05]  /*5b80*/  F2FP.BF16.F32.PACK_AB R12, RZ, R12 ;  /* 0x0000000cff0c723e */ /* 0x000fca00000010ff */
[----:B------:R2:W-:Y:S01]  /*5b90*/  @P2 STG.E.U16 desc[UR36][R6.64+0x2], R12 ;  /* 0x0000020c06002986 */ /* 0x0005e2000c101524 */
[----:B------:R-:W-:Y:S05]  /*5ba0*/  @!P3 BRA `(.L_x_168) ;  /* 0x000000000004b947 */ /* 0x000fea0003800000 */
[----:B------:R0:W5:Y:S02]  /*5bb0*/  LDG.E.LTC128B.U16 R154, desc[UR36][R4.64+0x10] ;  /* 0x00001024049a7981 */ /* 0x000164000c1e1520 */
.L_x_168:
[----:B------:R-:W-:Y:S05]  /*5bc0*/  BSYNC B1 ;  /* 0x0000000000017941 */ /* 0x000fea0003800000 */
.L_x_167:
[----:B-----5:R-:W-:Y:S01]  /*5bd0*/  IMAD.U32 R3, R154, 0x10000, RZ ;  /* 0x000100009a037824 */ /* 0x020fe200078e00ff */
[----:B--2---:R-:W-:Y:S01]  /*5be0*/  MOV R6, R8 ;  /* 0x0000000800067202 */ /* 0x004fe20000000f00 */
[----:B------:R-:W-:Y:S01]  /*5bf0*/  IMAD.MOV.U32 R7, RZ, RZ, R9 ;  /* 0x000000ffff077224 */ /* 0x000fe200078e0009 */
[----:B------:R-:W-:Y:S01]  /*5c00*/  ISETP.GT.AND P2, PT, R0, 0x9, P0 ;  /* 0x000000090000780c */ /* 0x000fe20000744270 */
[----:B------:R-:W-:Y:S01]  /*5c10*/  FMUL R3, R3, R156 ;  /* 0x0000009c03037220 */ /* 0x000fe20000400000 */
[----:B------:R-:W-:Y:S03]  /*5c20*/  BSSY B1, `(.L_x_169) ;  /* 0x0000006000017945 */ /* 0x000fe60003800000 */
[----:B------:R-:W-:-:S05]  /*5c30*/  FFMA R3, R28, R155, R3 ;  /* 0x0000009b1c037223 */ /* 0x000fca0000000003 */
[----:B------:R-:W-:-:S05]  /*5c40*/  F2FP.BF16.F32.PACK_AB R3, RZ, R3 ;  /* 0x00000003ff03723e */ /* 0x000fca00000010ff */
[----:B------:R2:W-:Y:S01]  /*5c50*/  @P3 STG.E.U16 desc[UR36][R6.64+0x10], R3 ;  /* 0x0000100306003986 */ /* 0x0005e2000c101524 */
[----:B------:R-:W-:Y:S05]  /*5c60*/  @!P2 BRA `(.L_x_170) ;  /* 0x000000000004a947 */ /* 0x000fea0003800000 */
[----:B------:R0:W5:Y:S02]  /*5c70*/  LDG.E.LTC128B.U16 R154, desc[UR36][R4.64+0x12] ;  /* 0x00001224049a7981 */ /* 0x000164000c1e1520 */
.L_x_170:
[----:B------:R-:W-:Y:S05]  /*5c80*/  BSYNC B1 ;  /* 0x0000000000017941 */ /* 0x000fea0003800000 */
.L_x_169:
        /* <DEDUP_REMOVED lines=9> */
.L_x_172:
[----:B------:R-:W-:Y:S05]  /*5d20*/  BSYNC B1 ;  /* 0x0000000000017941 */ /* 0x000fea0003800000 */
.L_x_171:
[----:B-----5:R-:W-:Y:S01]  /*5d30*/  IMAD.U32 R3, R154, 0x10000, RZ ;  /* 0x000100009a037824 */ /* 0x020fe200078e00ff */
[----:B0-----:R-:W-:Y:S01]  /*5d40*/  IADD3 R8, P3, R167, R8, RZ ;  /* 0x00000008a7087210 */ /* 0x001fe20007f7e0ff */
[----:B------:R-:W-:Y:S01]  /*5d50*/  BSSY B1, `(.L_x_173) ;  /* 0x0000009000017945 */ /* 0x000fe20003800000 */
[----:B------:R-:W-:Y:S01]  /*5d60*/  ISETP.GT.AND P2, PT, R0, 0x9, P1 ;  /* 0x000000090000780c */ /* 0x000fe20000f44270 */
[----:B------:R-:W-:Y:S02]  /*5d70*/  FMUL R3, R3, R156 ;  /* 0x0000009c03037220 */ /* 0x000fe40000400000 */
[----:B------:R-:W-:Y:S02]  /*5d80*/  IMAD.X R9, R169, 0x1, R9, P3 ;  /* 0x00000001a9097824 */ /* 0x000fe400018e0609 */
[----:B------:R-:W-:-:S05]  /*5d90*/  FFMA R3, R30, R155, R3 ;  /* 0x0000009b1e037223 */ /* 0x000fca0000000003 */
[----:B------:R-:W-:-:S05]  /*5da0*/  F2FP.BF16.F32.PACK_AB R3, RZ, R3 ;  /* 0x00000003ff03723e */ /* 0x000fca00000010ff */
[----:B------:R0:W-:Y:S01]  /*5db0*/  @P4 STG.E.U16 desc[UR36][R8.64+0x10], R3 ;  /* 0x0000100308004986 */ /* 0x0001e2000c101524 */
[----:B------:R-:W-:Y:S05]  /*5dc0*/  @!P2 BRA `(.L_x_174) ;  /* 0x000000000004a947 */ /* 0x000fea0003800000 */
[----:B------:R0:W5:Y:S02]  /*5dd0*/  LDG.E.LTC128B.U16 R154, desc[UR36][R10.64+0x12] ;  /* 0x000012240a9a7981 */ /* 0x000164000c1e1520 */
.L_x_174:
[----:B------:R-:W-:Y:S05]  /*5de0*/  BSYNC B1 ;  /* 0x0000000000017941 */ /* 0x000fea0003800000 */
.L_x_173:
[----:B0----5:R-:W-:Y:S01]  /*5df0*/  IMAD.U32 R3, R154, 0x10000, RZ ;  /* 0x000100009a037824 */ /* 0x021fe200078e00ff */
[----:B------:R-:W-:Y:S01]  /*5e00*/  ISETP.GT.AND P3, PT, R0, 0x10, P0 ;  /* 0x000000100000780c */ /* 0x000fe20000764270 */
[----:B------:R-:W-:Y:S02]  /*5e10*/  BSSY B1, `(.L_x_175) ;  /* 0x0000009000017945 */ /* 0x000fe40003800000 */
[----:B------:R-:W-:-:S04]  /*5e20*/  FMUL R8, R3, R156 ;  /* 0x0000009c03087220 */ /* 0x000fc80000400000 */
[----:B------:R-:W-:Y:S01]  /*5e30*/  FFMA R31, R31, R155, R8 ;  /* 0x0000009b1f1f7223 */ /* 0x000fe20000000008 */
[----:B------:R-:W-:-:S04]  /*5e40*/  IADD3 R8, P4, P5, R167, R160, R93 ;  /* 0x000000a0a7087210 */ /* 0x000fc80007d9e05d */
[----:B------:R-:W-:Y:S02]  /*5e50*/  F2FP.BF16.F32.PACK_AB R31, RZ, R31 ;  /* 0x0000001fff1f723e */ /* 0x000fe400000010ff */
[----:B------:R-:W-:-:S05]  /*5e60*/  IADD3.X R9, R169, R161, R95, P4, P5 ;  /* 0x000000a1a9097210 */ /* 0x000fca00027ea45f */
[----:B------:R0:W-:Y:S01]  /*5e70*/  @P2 STG.E.U16 desc[UR36][R8.64+0x12], R31 ;  /* 0x0000121f08002986 */ /* 0x0001e2000c101524 */
[----:B------:R-:W-:Y:S05]  /*5e80*/  @!P3 BRA `(.L_x_176) ;  /* 0x000000000004b947 */ /* 0x000fea0003800000 */
[----:B------:R0:W5:Y:S02]  /*5e90*/  LDG.E.LTC128B.U16 R154, desc[UR36][R4.64+0x20] ;  /* 0x00002024049a7981 */ /* 0x000164000c1e1520 */
.L_x_176:
[----:B------:R-:W-:Y:S05]  /*5ea0*/  BSYNC B1 ;  /* 0x0000000000017941 */ /* 0x000fea0003800000 */
.L_x_175:
[----:B-----5:R-:W-:Y:S01]  /*5eb0*/  IMAD.U32 R3, R154, 0x10000, RZ ;  /* 0x000100009a037824 */ /* 0x020fe200078e00ff */
        /* <DEDUP_REMOVED lines=8> */
.L_x_178:
[----:B------:R-:W-:Y:S05]  /*5f40*/  BSYNC B1 ;  /* 0x0000000000017941 */ /* 0x000fea0003800000 */
.L_x_177:
[----:B0----5:R-:W-:Y:S01]  /*5f50*/  IMAD.U32 R3, R154, 0x10000, RZ ;  /* 0x000100009a037824 */ /* 0x021fe200078e00ff */
[----:B------:R-:W-:Y:S01]  /*5f60*/  ISETP.GT.AND P3, PT, R0, 0x10, P1 ;  /* 0x000000100000780c */ /* 0x000fe20000f64270 */
[----:B------:R-:W-:Y:S02]  /*5f70*/  BSSY B1, `(.L_x_179) ;  /* 0x0000007000017945 */ /* 0x000fe40003800000 */
[----:B--2---:R-:W-:-:S04]  /*5f80*/  FMUL R12, R3, R156 ;  /* 0x0000009c030c7220 */ /* 0x004fc80000400000 */
[----:B------:R-:W-:-:S05]  /*5f90*/  FFMA R12, R33, R155, R12 ;  /* 0x0000009b210c7223 */ /* 0x000fca000000000c */
[----:B------:R-:W-:-:S05]  /*5fa0*/  F2FP.BF16.F32.PACK_AB R12, RZ, R12 ;  /* 0x0000000cff0c723e */ /* 0x000fca00000010ff */
[----:B------:R0:W-:Y:S01]  /*5fb0*/  @P2 STG.E.U16 desc[UR36][R6.64+0x22], R12 ;  /* 0x0000220c06002986 */ /* 0x0001e2000c101524 */
[----:B------:R-:W-:Y:S05]  /*5fc0*/  @!P3 BRA `(.L_x_180) ;  /* 0x000000000004b947 */ /* 0x000fea0003800000 */
[----:B------:R2:W5:Y:S02]  /*5fd0*/  LDG.E.LTC128B.U16 R154, desc[UR36][R10.64+0x20] ;  /* 0x000020240a9a7981 */ /* 0x000564000c1e1520 */
.L_x_180:
[----:B------:R-:W-:Y:S05]  /*5fe0*/  BSYNC B1 ;  /* 0x0000000000017941 */ /* 0x000fea0003800000 */
.L_x_179:
        /* <DEDUP_REMOVED lines=9> */
.L_x_182:
[----:B------:R-:W-:Y:S05]  /*6080*/  BSYNC B1 ;  /* 0x0000000000017941 */ /* 0x000fea0003800000 */
.L_x_181:
[----:B0----5:R-:W-:Y:S01]  /*6090*/  IMAD.U32 R3, R154, 0x10000, RZ ;  /* 0x000100009a037824 */ /* 0x021fe200078e00ff */
        /* <DEDUP_REMOVED lines=8> */
.L_x_184:
[----:B------:R-:W-:Y:S05]  /*6120*/  BSYNC B1 ;  /* 0x0000000000017941 */ /* 0x000fea0003800000 */
.L_x_183:
        /* <DEDUP_REMOVED lines=9> */
.L_x_186:
[----:B------:R-:W-:Y:S05]  /*61c0*/  BSYNC B1 ;  /* 0x0000000000017941 */ /* 0x000fea0003800000 */
.L_x_185:
        /* <DEDUP_REMOVED lines=9> */
.L_x_188:
[----:B------:R-:W-:Y:S05]  /*6260*/  BSYNC B1 ;  /* 0x0000000000017941 */ /* 0x000fea0003800000 */
.L_x_187:
        /* <DEDUP_REMOVED lines=9> */
.L_x_190:
[----:B------:R-:W-:Y:S05]  /*6300*/  BSYNC B1 ;  /* 0x0000000000017941 */ /* 0x000fea0003800000 */
.L_x_189:
[----:B0----5:R-:W-:Y:S01]  /*6310*/  SHF.L.U32 R3, R154, 0x10, RZ ;  /* 0x000000109a037819 */ /* 0x021fe200000006ff */
[----:B------:R-:W-:Y:S01]  /*6320*/  BSSY B1, `(.L_x_191) ;  /* 0x0000008000017945 */ /* 0x000fe20003800000 */
[----:B------:R-:W-:-:S03]  /*6330*/  ISETP.GT.AND P3, PT, R0, 0x20, P0 ;  /* 0x000000200000780c */ /* 0x000fc60000764270 */
[----:B------:R-:W-:-:S04]  /*6340*/  FMUL R12, R3, R156 ;  /* 0x0000009c030c7220 */ /* 0x000fc80000400000 */
[----:B------:R-:W-:-:S05]  /*6350*/  FFMA R12, R39, R155, R12 ;  /* 0x0000009b270c7223 */ /* 0x000fca000000000c */
[----:B------:R-:W-:-:S05]  /*6360*/  F2FP.BF16.F32.PACK_AB R12, RZ, R12 ;  /* 0x0000000cff0c723e */ /* 0x000fca00000010ff */
[----:B------:R0:W-:Y:S01]  /*6370*/  @P2 STG.E.U16 desc[UR36][R8.64+0x32], R12 ;  /* 0x0000320c08002986 */ /* 0x0001e2000c101524 */
[----:B------:R-:W-:Y:S05]  /*6380*/  @!P3 BRA `(.L_x_192) ;  /* 0x000000000004b947 */ /* 0x000fea0003800000 */
[----:B------:R0:W5:Y:S02]  /*6390*/  LDG.E.LTC128B.U16 R154, desc[UR36][R4.64+0x40] ;  /* 0x00004024049a7981 */ /* 0x000164000c1e1520 */
.L_x_192:
[----:B------:R-:W-:Y:S05]  /*63a0*/  BSYNC B1 ;  /* 0x0000000000017941 */ /* 0x000fea0003800000 */
.L_x_191:
        /* <DEDUP_REMOVED lines=9> */
.L_x_194:
[----:B------:R-:W-:Y:S05]  /*6440*/  BSYNC B1 ;  /* 0x0000000000017941 */ /* 0x000fea0003800000 */
.L_x_193:
        /* <DEDUP_REMOVED lines=9> */
.L_x_196:
[----:B------:R-:W-:Y:S05]  /*64e0*/  BSYNC B1 ;  /* 0x0000000000017941 */ /* 0x000fea0003800000 */
.L_x_195:
        /* <DEDUP_REMOVED lines=9> */
.L_x_198:
[----:B------:R-:W-:Y:S05]  /*6580*/  BSYNC B1 ;  /* 0x0000000000017941 */ /* 0x000fea0003800000 */
.L_x_197:
        /* <DEDUP_REMOVED lines=9> */
.L_x_200:
[----:B------:R-:W-:Y:S05]  /*6620*/  BSYNC B1 ;  /* 0x0000000000017941 */ /* 0x000fea0003800000 */
.L_x_199:
        /* <DEDUP_REMOVED lines=9> */
.L_x_202:
[----:B------:R-:W-:Y:S05]  /*66c0*/  BSYNC B1 ;  /* 0x0000000000017941 */ /* 0x000fea0003800000 */
.L_x_201:
        /* <DEDUP_REMOVED lines=9> */
.L_x_204:
[----:B------:R-:W-:Y:S05]  /*6760*/  BSYNC B1 ;  /* 0x0000000000017941 */ /* 0x000fea0003800000 */
.L_x_203:
        /* <DEDUP_REMOVED lines=9> */
.L_x_206:
[----:B------:R-:W-:Y:S05]  /*6800*/  BSYNC B1 ;  /* 0x0000000000017941 */ /* 0x000fea0003800000 */
.L_x_205:
        /* <DEDUP_REMOVED lines=9> */
.L_x_208:
[----:B------:R-:W-:Y:S05]  /*68a0*/  BSYNC B1 ;  /* 0x0000000000017941 */ /* 0x000fea0003800000 */
.L_x_207:
        /* <DEDUP_REMOVED lines=9> */
.L_x_210:
[----:B------:R-:W-:Y:S05]  /*6940*/  BSYNC B1 ;  /* 0x0000000000017941 */ /* 0x000fea0003800000 */
.L_x_209:
        /* <DEDUP_REMOVED lines=9> */
.L_x_212:
[----:B------:R-:W-:Y:S05]  /*69e0*/  BSYNC B1 ;  /* 0x0000000000017941 */ /* 0x000fea0003800000 */
.L_x_211:
        /* <DEDUP_REMOVED lines=9> */
.L_x_214:
[----:B------:R-:W-:Y:S05]  /*6a80*/  BSYNC B1 ;  /* 0x0000000000017941 */ /* 0x000fea0003800000 */
.L_x_213:
        /* <DEDUP_REMOVED lines=9> */
.L_x_216:
[----:B------:R-:W-:Y:S05]  /*6b20*/  BSYNC B1 ;  /* 0x0000000000017941 */ /* 0x000fea0003800000 */
.L_x_215:
[----:B-----5:R-:W-:Y:S01]  /*6b30*/  SHF.L.U32 R3, R154, 0x10, RZ ;  /* 0x000000109a037819 */ /* 0x020fe200000006ff */
        /* <DEDUP_REMOVED lines=8> */
.L_x_218:
[----:B------:R-:W-:Y:S05]  /*6bc0*/  BSYNC B1 ;  /* 0x0000000000017941 */ /* 0x000fea0003800000 */
.L_x_217:
        /* <DEDUP_REMOVED lines=9> */
.L_x_220:
[----:B------:R-:W-:Y:S05]  /*6c60*/  BSYNC B1 ;  /* 0x0000000000017941 */ /* 0x000fea0003800000 */
.L_x_219:
        /* <DEDUP_REMOVED lines=9> */
.L_x_222:
[----:B------:R-:W-:Y:S05]  /*6d00*/  BSYNC B1 ;  /* 0x0000000000017941 */ /* 0x000fea0003800000 */
.L_x_221:
        /* <DEDUP_REMOVED lines=9> */
.L_x_224:
[----:B------:R-:W-:Y:S05]  /*6da0*/  BSYNC B1 ;  /* 0x0000000000017941 */ /* 0x000fea0003800000 */
.L_x_223:
        /* <DEDUP_REMOVED lines=9> */
.L_x_226:
[----:B------:R-:W-:Y:S05]  /*6e40*/  BSYNC B1 ;  /* 0x0000000000017941 */ /* 0x000fea0003800000 */
.L_x_225:
        /* <DEDUP_REMOVED lines=9> */
.L_x_228:
[----:B------:R-:W-:Y:S05]  /*6ee0*/  BSYNC B1 ;  /* 0x0000000000017941 */ /* 0x000fea0003800000 */
.L_x_227:
        /* <DEDUP_REMOVED lines=9> */
.L_x_230:
[----:B------:R-:W-:Y:S05]  /*6f80*/  BSYNC B1 ;  /* 0x0000000000017941 */ /* 0x000fea0003800000 */
.L_x_229:
        /* <DEDUP_REMOVED lines=9> */
.L_x_232:
[----:B------:R-:W-:Y:S05]  /*7020*/  BSYNC B1 ;  /* 0x0000000000017941 */ /* 0x000fea0003800000 */
.L_x_231:
        /* <DEDUP_REMOVED lines=9> */
.L_x_234:
[----:B------:R-:W-:Y:S05]  /*70c0*/  BSYNC B1 ;  /* 0x0000000000017941 */ /* 0x000fea0003800000 */
.L_x_233:
        /* <DEDUP_REMOVED lines=9> */
.L_x_236:
[----:B------:R-:W-:Y:S05]  /*7160*/  BSYNC B1 ;  /* 0x0000000000017941 */ /* 0x000fea0003800000 */
.L_x_235:
        /* <DEDUP_REMOVED lines=9> */
.L_x_238:
[----:B------:R-:W-:Y:S05]  /*7200*/  BSYNC B1 ;  /* 0x0000000000017941 */ /* 0x000fea0003800000 */
.L_x_237:
        /* <DEDUP_REMOVED lines=9> */
.L_x_240:
[----:B------:R-:W-:Y:S05]  /*72a0*/  BSYNC B1 ;  /* 0x0000000000017941 */ /* 0x000fea0003800000 */
.L_x_239:
        /* <DEDUP_REMOVED lines=9> */
.L_x_242:
[----:B------:R-:W-:Y:S05]  /*7340*/  BSYNC B1 ;  /* 0x0000000000017941 */ /* 0x000fea0003800000 */
.L_x_241:
        /* <DEDUP_REMOVED lines=9> */
.L_x_244:
[----:B------:R-:W-:Y:S05]  /*73e0*/  BSYNC B1 ;  /* 0x0000000000017941 */ /* 0x000fea0003800000 */
.L_x_243:
        /* <DEDUP_REMOVED lines=9> */
.L_x_246:
[----:B------:R-:W-:Y:S05]  /*7480*/  BSYNC B1 ;  /* 0x0000000000017941 */ /* 0x000fea0003800000 */
.L_x_245:
        /* <DEDUP_REMOVED lines=9> */
.L_x_248:
[----:B------:R-:W-:Y:S05]  /*7520*/  BSYNC B1 ;  /* 0x0000000000017941 */ /* 0x000fea0003800000 */
.L_x_247:
        /* <DEDUP_REMOVED lines=9> */
.L_x_250:
[----:B------:R-:W-:Y:S05]  /*75c0*/  BSYNC B1 ;  /* 0x0000000000017941 */ /* 0x000fea0003800000 */
.L_x_249:
        /* <DEDUP_REMOVED lines=9> */
.L_x_252:
[----:B------:R-:W-:Y:S05]  /*7660*/  BSYNC B1 ;  /* 0x0000000000017941 */ /* 0x000fea0003800000 */
.L_x_251:
        /* <DEDUP_REMOVED lines=9> */
.L_x_254:
[----:B------:R-:W-:Y:S05]  /*7700*/  BSYNC B1 ;  /* 0x0000000000017941 */ /* 0x000fea0003800000 */
.L_x_253:
        /* <DEDUP_REMOVED lines=9> */
.L_x_256:
[----:B------:R-:W-:Y:S05]  /*77a0*/  BSYNC B1 ;  /* 0x0000000000017941 */ /* 0x000fea0003800000 */
.L_x_255:
        /* <DEDUP_REMOVED lines=9> */
.L_x_258:
[----:B------:R-:W-:Y:S05]  /*7840*/  BSYNC B1 ;  /* 0x0000000000017941 */ /* 0x000fea0003800000 */
.L_x_257:
        /* <DEDUP_REMOVED lines=9> */
.L_x_260:
[----:B------:R-:W-:Y:S05]  /*78e0*/  BSYNC B1 ;  /* 0x0000000000017941 */ /* 0x000fea0003800000 */
.L_x_259:
        /* <DEDUP_REMOVED lines=9> */
.L_x_262:
[----:B------:R-:W-:Y:S05]  /*7980*/  BSYNC B1 ;  /* 0x0000000000017941 */ /* 0x000fea0003800000 */
.L_x_261:
        /* <DEDUP_REMOVED lines=9> */
.L_x_264:
[----:B------:R-:W-:Y:S05]  /*7a20*/  BSYNC B1 ;  /* 0x0000000000017941 */ /* 0x000fea0003800000 */
.L_x_263:
        /* <DEDUP_REMOVED lines=9> */
.L_x_266:
[----:B------:R-:W-:Y:S05]  /*7ac0*/  BSYNC B1 ;  /* 0x0000000000017941 */ /* 0x000fea0003800000 */
.L_x_265:
        /* <DEDUP_REMOVED lines=9> */
.L_x_268:
[----:B------:R-:W-:Y:S05]  /*7b60*/  BSYNC B1 ;  /* 0x0000000000017941 */ /* 0x000fea0003800000 */
.L_x_267:
        /* <DEDUP_REMOVED lines=9> */
.L_x_270:
[----:B------:R-:W-:Y:S05]  /*7c00*/  BSYNC B1 ;  /* 0x0000000000017941 */ /* 0x000fea0003800000 */
.L_x_269:
        /* <DEDUP_REMOVED lines=9> */
.L_x_272:
[----:B------:R-:W-:Y:S05]  /*7ca0*/  BSYNC B1 ;  /* 0x0000000000017941 */ /* 0x000fea0003800000 */
.L_x_271:
        /* <DEDUP_REMOVED lines=9> */
.L_x_274:
[----:B------:R-:W-:Y:S05]  /*7d40*/  BSYNC B1 ;  /* 0x0000000000017941 */ /* 0x000fea0003800000 */
.L_x_273:
        /* <DEDUP_REMOVED lines=9> */
.L_x_276:
[----:B------:R-:W-:Y:S05]  /*7de0*/  BSYNC B1 ;  /* 0x0000000000017941 */ /* 0x000fea0003800000 */
.L_x_275:
        /* <DEDUP_REMOVED lines=9> */
.L_x_278:
[----:B------:R-:W-:Y:S05]  /*7e80*/  BSYNC B1 ;  /* 0x0000000000017941 */ /* 0x000fea0003800000 */
.L_x_277:
        /* <DEDUP_REMOVED lines=9> */
.L_x_280:
[----:B------:R-:W-:Y:S05]  /*7f20*/  BSYNC B1 ;  /* 0x0000000000017941 */ /* 0x000fea0003800000 */
.L_x_279:
        /* <DEDUP_REMOVED lines=9> */
.L_x_282:
[----:B------:R-:W-:Y:S05]  /*7fc0*/  BSYNC B1 ;  /* 0x0000000000017941 */ /* 0x000fea0003800000 */
.L_x_281:
[----:B0----5:R-:W-:Y:S01]  /*7fd0*/  IMAD.U32 R3, R154, 0x10000, RZ ;  /* 0x000100009a037824 */ /* 0x021fe200078e00ff */
[----:B------:R-:W-:Y:S01]  /*7fe0*/  ISETP.GT.AND P2, PT, R0, 0x78, P1 ;  /* 0x000000780000780c */ /* 0x000fe20000f44270 */
[----:B------:R-:W-:Y:S02]  /*7ff0*/  BSSY B1, `(.L_x_283) ;  /* 0x0000007000017945 */ /* 0x000fe40003800000 */
[----:B-1----:R-:W-:-:S04]  /*8000*/  FMUL R4, R3, R156 ;  /* 0x0000009c03047220 */ /* 0x002fc80000400000 */
[----:B------:R-:W-:-:S05]  /*8010*/  FFMA R4, R85, R155, R4 ;  /* 0x0000009b55047223 */ /* 0x000fca0000000004 */
[----:B------:R-:W-:-:S05]  /*8020*/  F2FP.BF16.F32.PACK_AB R4, RZ, R4 ;  /* 0x00000004ff04723e */ /* 0x000fca00000010ff */
[----:B------:R0:W-:Y:S01]  /*8030*/  @P0 STG.E.U16 desc[UR36][R6.64+0xf2], R4 ;  /* 0x0000f20406000986 */ /* 0x0001e2000c101524 */
[----:B------:R-:W-:Y:S05]  /*8040*/  @!P2 BRA `(.L_x_284) ;  /* 0x000000000004a947 */ /* 0x000fea0003800000 */
[----:B------:R1:W5:Y:S02]  /*8050*/  LDG.E.LTC128B.U16 R154, desc[UR36][R10.64+0xf0] ;  /* 0x0000f0240a9a7981 */ /* 0x000364000c1e1520 */
.L_x_284:
[----:B------:R-:W-:Y:S05]  /*8060*/  BSYNC B1 ;  /* 0x0000000000017941 */ /* 0x000fea0003800000 */
.L_x_283:
[----:B-----5:R-:W-:Y:S01]  /*8070*/  IMAD.U32 R3, R154, 0x10000, RZ ;  /* 0x000100009a037824 */ /* 0x020fe200078e00ff */
[----:B------:R-:W-:Y:S01]  /*8080*/  ISETP.GT.AND P1, PT, R0, 0x79, P1 ;  /* 0x000000790000780c */ /* 0x000fe20000f24270 */
[----:B0-----:R-:W-:Y:S01]  /*8090*/  @P2 IMAD.MOV.U32 R4, RZ, RZ, R8 ;  /* 0x000000ffff042224 */ /* 0x001fe200078e0008 */
[----:B------:R-:W-:Y:S01]  /*80a0*/  BSSY B1, `(.L_x_285) ;  /* 0x0000008000017945 */ /* 0x000fe20003800000 */
[----:B------:R-:W-:Y:S01]  /*80b0*/  FMUL R3, R3, R156 ;  /* 0x0000009c03037220 */ /* 0x000fe20000400000 */
[----:B------:R-:W-:-:S03]  /*80c0*/  @P2 IMAD.MOV.U32 R5, RZ, RZ, R9 ;  /* 0x000000ffff052224 */ /* 0x000fc600078e0009 */
[----:B------:R-:W-:-:S05]  /*80d0*/  FFMA R3, R86, R155, R3 ;  /* 0x0000009b56037223 */ /* 0x000fca0000000003 */
[----:B------:R-:W-:-:S05]  /*80e0*/  F2FP.BF16.F32.PACK_AB R3, RZ, R3 ;  /* 0x00000003ff03723e */ /* 0x000fca00000010ff */
[----:B------:R0:W-:Y:S01]  /*80f0*/  @P2 STG.E.U16 desc[UR36][R4.64+0xf0], R3 ;  /* 0x0000f00304002986 */ /* 0x0001e2000c101524 */
[----:B------:R-:W-:Y:S05]  /*8100*/  @!P1 BRA `(.L_x_286) ;  /* 0x0000000000049947 */ /* 0x000fea0003800000 */
[----:B------:R0:W5:Y:S02]  /*8110*/  LDG.E.LTC128B.U16 R154, desc[UR36][R10.64+0xf2] ;  /* 0x0000f2240a9a7981 */ /* 0x000164000c1e1520 */
.L_x_286:
[----:B------:R-:W-:Y:S05]  /*8120*/  BSYNC B1 ;  /* 0x0000000000017941 */ /* 0x000fea0003800000 */
.L_x_285:
[----:B------:R-:W-:Y:S05]  /*8130*/  @!P1 BRA `(.L_x_287) ;  /* 0x00000024004c9947 */ /* 0x000fea0003800000 */
[----:B0----5:R-:W-:-:S04]  /*8140*/  IMAD.U32 R3, R154, 0x10000, RZ ;  /* 0x000100009a037824 */ /* 0x021fc800078e00ff */
[----:B------:R-:W-:-:S04]  /*8150*/  FMUL R0, R3, R156 ;  /* 0x0000009c03007220 */ /* 0x000fc80000400000 */
[----:B------:R-:W-:-:S05]  /*8160*/  FFMA R0, R87, R155, R0 ;  /* 0x0000009b57007223 */ /* 0x000fca0000000000 */
[----:B------:R-:W-:-:S05]  /*8170*/  F2FP.BF16.F32.PACK_AB R0, RZ, R0 ;  /* 0x00000000ff00723e */ /* 0x000fca00000010ff */
[----:B------:R0:W-:Y:S01]  /*8180*/  STG.E.U16 desc[UR36][R8.64+0xf2], R0 ;  /* 0x0000f20008007986 */ /* 0x0001e2000c101524 */
[----:B------:R-:W-:Y:S05]  /*8190*/  BRA `(.L_x_287) ;  /* 0x0000002400347947 */ /* 0x000fea0003800000 */
.L_x_36:
[----:B------:R-:W-:Y:S01]  /*81a0*/  ULDC.64 UR4, c[0x0][0x5c0] ;  /* 0x0001700000047ab9 */ /* 0x000fe20000000a00 */
[-C--:B------:R-:W-:Y:S01]  /*81b0*/  FMUL R88, R88, R155.reuse ;  /* 0x0000009b58587220 */ /* 0x080fe20000400000 */
[----:B------:R-:W-:Y:S01]  /*81c0*/  LEA R6, P0, R168, UR4, 0x1 ;  /* 0x00000004a8067c11 */ /* 0x000fe2000f8008ff */
[----:B------:R-:W-:Y:S01]  /*81d0*/  IMAD.SHL.U32 R11, R4, 0x10, RZ ;  /* 0x00000010040b7824 */ /* 0x000fe200078e00ff */
[----:B------:R-:W-:Y:S01]  /*81e0*/  ISETP.GT.AND P2, PT, R0, 0x1, P3 ;  /* 0x000000010000780c */ /* 0x000fe20001f44270 */
[-C--:B------:R-:W-:Y:S01]  /*81f0*/  FMUL R89, R89, R155.reuse ;  /* 0x0000009b59597220 */ /* 0x080fe20000400000 */
[----:B------:R-:W-:Y:S01]  /*8200*/  LEA.HI.X R7, R168, UR5, R167, 0x1, P0 ;  /* 0x00000005a8077c11 */ /* 0x000fe200080f0ca7 */
[-C--:B------:R-:W-:Y:S01]  /*8210*/  FMUL R90, R90, R155.reuse ;  /* 0x0000009b5a5a7220 */ /* 0x080fe20000400000 */
[----:B------:R-:W-:Y:S01]  /*8220*/  ISETP.GT.AND P0, PT, R3, 0x8, PT ;  /* 0x000000080300780c */ /* 0x000fe20003f04270 */
[-C--:B------:R-:W-:Y:S01]  /*8230*/  FMUL R91, R91, R155.reuse ;  /* 0x0000009b5b5b7220 */ /* 0x080fe20000400000 */
[----:B------:R-:W-:Y:S01]  /*8240*/  F2FP.BF16.F32.PACK_AB R88, RZ, R88 ;  /* 0x00000058ff58723e */ /* 0x000fe200000010ff */
[-C--:B------:R-:W-:Y:S01]  /*8250*/  FMUL R92, R92, R155.reuse ;  /* 0x0000009b5c5c7220 */ /* 0x080fe20000400000 */
[----:B------:R-:W-:Y:S01]  /*8260*/  ISETP.GT.AND P4, PT, R0, RZ, P0 ;  /* 0x000000ff0000720c */ /* 0x000fe20000784270 */
[-C--:B------:R-:W-:Y:S01]  /*8270*/  FMUL R93, R93, R155.reuse ;  /* 0x0000009b5d5d7220 */ /* 0x080fe20000400000 */
[--C-:B------:R-:W-:Y:S01]  /*8280*/  SHF.L.U64.HI R9, R4, 0x4, R5.reuse ;  /* 0x0000000404097819 */ /* 0x100fe20000010205 */
[----:B------:R-:W-:Y:S01]  /*8290*/  @P1 STG.E.U16 desc[UR36][R6.64], R88 ;  /* 0x0000005806001986 */ /* 0x000fe2000c101524 */
[----:B------:R-:W-:Y:S01]  /*82a0*/  ISETP.GT.AND P1, PT, R0, 0x1, P0 ;  /* 0x000000010000780c */ /* 0x000fe20000724270 */
[-C--:B------:R-:W-:Y:S01]  /*82b0*/  FMUL R94, R94, R155.reuse ;  /* 0x0000009b5e5e7220 */ /* 0x080fe20000400000 */
[----:B------:R-:W-:Y:S01]  /*82c0*/  IADD3 R12, P5, R11, R6, RZ ;  /* 0x000000060b0c7210 */ /* 0x000fe20007fbe0ff */
[----:B------:R-:W-:Y:S01]  /*82d0*/  FMUL R95, R95, R155 ;  /* 0x0000009b5f5f7220 */ /* 0x000fe20000400000 */
[----:B------:R-:W-:Y:S01]  /*82e0*/  F2FP.BF16.F32.PACK_AB R89, RZ, R89 ;  /* 0x00000059ff59723e */ /* 0x000fe200000010ff */
[-C--:B------:R-:W-:Y:S01]  /*82f0*/  FMUL R96, R96, R155.reuse ;  /* 0x0000009b60607220 */ /* 0x080fe20000400000 */
[----:B------:R-:W-:Y:S01]  /*8300*/  F2FP.BF16.F32.PACK_AB R90, RZ, R90 ;  /* 0x0000005aff5a723e */ /* 0x000fe200000010ff */
[----:B------:R-:W-:Y:S01]  /*8310*/  FMUL R97, R97, R155 ;  /* 0x0000009b61617220 */ /* 0x000fe20000400000 */
[----:B------:R-:W-:Y:S01]  /*8320*/  IADD3.X R13, R9, R7, RZ, P5, !PT ;  /* 0x00000007090d7210 */ /* 0x000fe20002ffe4ff */
[----:B------:R-:W-:Y:S01]  /*8330*/  @P2 STG.E.U16 desc[UR36][R6.64+0x2], R89 ;  /* 0x0000025906002986 */ /* 0x000fe2000c101524 */
[----:B------:R-:W-:Y:S01]  /*8340*/  F2FP.BF16.F32.PACK_AB R91, RZ, R91 ;  /* 0x0000005bff5b723e */ /* 0x000fe200000010ff */
[-C--:B------:R-:W-:Y:S01]  /*8350*/  FMUL R98, R98, R155.reuse ;  /* 0x0000009b62627220 */ /* 0x080fe20000400000 */
[C---:B------:R-:W-:Y:S01]  /*8360*/  ISETP.GT.AND P5, PT, R0.reuse, 0x9, P3 ;  /* 0x000000090000780c */ /* 0x040fe20001fa4270 */
[----:B------:R-:W-:Y:S01]  /*8370*/  @P4 STG.E.U16 desc[UR36][R12.64], R90 ;  /* 0x0000005a0c004986 */ /* 0x000fe2000c101524 */
[C---:B------:R-:W-:Y:S01]  /*8380*/  ISETP.GT.AND P4, PT, R0.reuse, 0x8, P3 ;  /* 0x000000080000780c */ /* 0x040fe20001f84270 */
[-C--:B------:R-:W-:Y:S01]  /*8390*/  FMUL R99, R99, R155.reuse ;  /* 0x0000009b63637220 */ /* 0x080fe20000400000 */
[C---:B------:R-:W-:Y:S01]  /*83a0*/  ISETP.GT.AND P2, PT, R0.reuse, 0x8, P0 ;  /* 0x000000080000780c */ /* 0x040fe20000744270 */
[----:B------:R-:W-:Y:S01]  /*83b0*/  @P1 STG.E.U16 desc[UR36][R12.64+0x2], R91 ;  /* 0x0000025b0c001986 */ /* 0x000fe2000c101524 */
[----:B------:R-:W-:Y:S01]  /*83c0*/  ISETP.GT.AND P1, PT, R0, 0x9, P0 ;  /* 0x000000090000780c */ /* 0x000fe20000724270 */
[-C--:B------:R-:W-:Y:S01]  /*83d0*/  FMUL R100, R100, R155.reuse ;  /* 0x0000009b64647220 */ /* 0x080fe20000400000 */
[----:B------:R-:W-:Y:S01]  /*83e0*/  F2FP.BF16.F32.PACK_AB R92, RZ, R92 ;  /* 0x0000005cff5c723e */ /* 0x000fe200000010ff */
[----:B------:R-:W-:Y:S01]  /*83f0*/  FMUL R101, R101, R155 ;  /* 0x0000009b65657220 */ /* 0x000fe20000400000 */
[----:B------:R-:W-:Y:S01]  /*8400*/  F2FP.BF16.F32.PACK_AB R93, RZ, R93 ;  /* 0x0000005dff5d723e */ /* 0x000fe200000010ff */
[-C--:B------:R-:W-:Y:S01]  /*8410*/  FMUL R102, R102, R155.reuse ;  /* 0x0000009b66667220 */ /* 0x080fe20000400000 */
[----:B------:R-:W-:Y:S01]  /*8420*/  F2FP.BF16.F32.PACK_AB R94, RZ, R94 ;  /* 0x0000005eff5e723e */ /* 0x000fe200000010ff */
[----:B------:R-:W-:Y:S01]  /*8430*/  FMUL R103, R103, R155 ;  /* 0x0000009b67677220 */ /* 0x000fe20000400000 */
[----:B------:R-:W-:Y:S01]  /*8440*/  F2FP.BF16.F32.PACK_AB R95, RZ, R95 ;  /* 0x0000005fff5f723e */ /* 0x000fe200000010ff */
[----:B------:R-:W-:Y:S01]  /*8450*/  @P4 STG.E.U16 desc[UR36][R6.64+0x10], R92 ;  /* 0x0000105c06004986 */ /* 0x000fe2000c101524 */
[----:B------:R-:W-:Y:S01]  /*8460*/  ISETP.GT.AND P4, PT, R0, 0x10, P3 ;  /* 0x000000100000780c */ /* 0x000fe20001f84270 */
[----:B------:R-:W-:Y:S01]  /*8470*/  FMUL R104, R104, R155 ;  /* 0x0000009b68687220 */ /* 0x000fe20000400000 */
[----:B------:R-:W-:Y:S01]  /*8480*/  F2FP.BF16.F32.PACK_AB R96, RZ, R96 ;  /* 0x00000060ff60723e */ /* 0x000fe200000010ff */
[----:B------:R-:W-:Y:S01]  /*8490*/  @P5 STG.E.U16 desc[UR36][R6.64+0x12], R93 ;  /* 0x0000125d06005986 */ /* 0x000fe2000c101524 */
[----:B------:R-:W-:Y:S01]  /*84a0*/  F2FP.BF16.F32.PACK_AB R97, RZ, R97 ;  /* 0x00000061ff61723e */ /* 0x000fe200000010ff */
[-C--:B------:R-:W-:Y:S01]  /*84b0*/  FMUL R105, R105, R155.reuse ;  /* 0x0000009b69697220 */ /* 0x080fe20000400000 */
[C---:B------:R-:W-:Y:S01]  /*84c0*/  ISETP.GT.AND P5, PT, R0.reuse, 0x11, P0 ;  /* 0x000000110000780c */ /* 0x040fe200007a4270 */
[----:B------:R-:W-:Y:S01]  /*84d0*/  @P2 STG.E.U16 desc[UR36][R12.64+0x10], R94 ;  /* 0x0000105e0c002986 */ /* 0x000fe2000c101524 */
[----:B------:R-:W-:Y:S01]  /*84e0*/  ISETP.GT.AND P2, PT, R0, 0x10, P0 ;  /* 0x000000100000780c */ /* 0x000fe20000744270 */
[-C--:B------:R-:W-:Y:S01]  /*84f0*/  FMUL R106, R106, R155.reuse ;  /* 0x0000009b6a6a7220 */ /* 0x080fe20000400000 */
[----:B------:R-:W-:Y:S01]  /*8500*/  F2FP.BF16.F32.PACK_AB R98, RZ, R98 ;  /* 0x00000062ff62723e */ /* 0x000fe200000010ff */
[----:B------:R-:W-:Y:S01]  /*8510*/  @P1 STG.E.U16 desc[UR36][R12.64+0x12], R95 ;  /* 0x0000125f0c001986 */ /* 0x000fe2000c101524 */
[C---:B------:R-:W-:Y:S01]  /*8520*/  ISETP.GT.AND P1, PT, R0.reuse, 0x11, P3 ;  /* 0x000000110000780c */ /* 0x040fe20001f24270 */
[----:B------:R-:W-:Y:S01]  /*8530*/  FMUL R107, R107, R155 ;  /* 0x0000009b6b6b7220 */ /* 0x000fe20000400000 */
[----:B------:R-:W-:Y:S01]  /*8540*/  F2FP.BF16.F32.PACK_AB R99, RZ, R99 ;  /* 0x00000063ff63723e */ /* 0x000fe200000010ff */
        /* <DEDUP_REMOVED lines=61> */
[----:B------:R-:W-:Y:S01]  /*8920*/  ISETP.GT.AND P4, PT, R0, 0x31, P3 ;  /* 0x000000310000780c */ /* 0x000fe20001f84270 */
[----:B------:R-:W-:Y:S01]  /*8930*/  FMUL R125, R125, R155 ;  /* 0x0000009b7d7d7220 */ /* 0x000fe20000400000 */
[----:B------:R-:W-:Y:S01]  /*8940*/  F2FP.BF16.F32.PACK_AB R117, RZ, R117 ;  /* 0x00000075ff75723e */ /* 0x000fe200000010ff */
[-C--:B------:R-:W-:Y:S01]  /*8950*/  FMUL R126, R126, R155.reuse ;  /* 0x0000009b7e7e7220 */ /* 0x080fe20000400000 */
[----:B------:R-:W-:Y:S01]  /*8960*/  F2FP.BF16.F32.PACK_AB R118, RZ, R118 ;  /* 0x00000076ff76723e */ /* 0x000fe200000010ff */
[----:B------:R-:W-:Y:S01]  /*8970*/  FMUL R127, R127, R155 ;  /* 0x0000009b7f7f7220 */ /* 0x000fe20000400000 */
[----:B------:R-:W-:Y:S01]  /*8980*/  F2FP.BF16.F32.PACK_AB R119, RZ, R119 ;  /* 0x00000077ff77723e */ /* 0x000fe200000010ff */
        /* <DEDUP_REMOVED lines=64> */
[----:B------:R-:W-:Y:S01]  /*8d90*/  IMAD.SHL.U32 R23, R4, 0x100, RZ ;  /* 0x0000010004177824 */ /* 0x000fe200078e00ff */
[----:B------:R-:W-:Y:S01]  /*8da0*/  F2FP.BF16.F32.PACK_AB R138, RZ, R138 ;  /* 0x0000008aff8a723e */ /* 0x000fe200000010ff */
[----:B------:R-:W-:Y:S01]  /*8db0*/  FMUL R146, R146, R155 ;  /* 0x0000009b92927220 */ /* 0x000fe20000400000 */
[----:B------:R-:W-:Y:S01]  /*8dc0*/  F2FP.BF16.F32.PACK_AB R139, RZ, R139 ;  /* 0x0000008bff8b723e */ /* 0x000fe200000010ff */
[----:B------:R-:W-:Y:S01]  /*8dd0*/  @P1 STG.E.U16 desc[UR36][R6.64+0x90], R124 ;  /* 0x0000907c06001986 */ /* 0x000fe2000c101524 */
[C---:B------:R-:W-:Y:S01]  /*8de0*/  ISETP.GT.AND P1, PT, R0.reuse, 0x50, P3 ;  /* 0x000000500000780c */ /* 0x040fe20001f24270 */
[-C--:B------:R-:W-:Y:S01]  /*8df0*/  FMUL R147, R147, R155.reuse ;  /* 0x0000009b93937220 */ /* 0x080fe20000400000 */
[----:B------:R-:W-:Y:S01]  /*8e00*/  F2FP.BF16.F32.PACK_AB R140, RZ, R140 ;  /* 0x0000008cff8c723e */ /* 0x000fe200000010ff */
[----:B------:R-:W-:Y:S01]  /*8e10*/  @P2 STG.E.U16 desc[UR36][R6.64+0x92], R125 ;  /* 0x0000927d06002986 */ /* 0x000fe2000c101524 */
[----:B------:R-:W-:Y:S01]  /*8e20*/  ISETP.GT.AND P2, PT, R0, 0x51, P3 ;  /* 0x000000510000780c */ /* 0x000fe20001f44270 */
        /* <DEDUP_REMOVED lines=16> */
[-C--:B------:R-:W-:Y:S01]  /*8f30*/  FMUL R25, R25, R155.reuse ;  /* 0x0000009b19197220 */ /* 0x080fe20000400000 */
[----:B------:R-:W-:Y:S01]  /*8f40*/  SHF.L.U64.HI R21, R4, 0x8, R5 ;  /* 0x0000000804157819 */ /* 0x000fe20000010205 */
[----:B------:R-:W-:Y:S01]  /*8f50*/  @P5 STG.E.U16 desc[UR36][R12.64+0xa0], R130 ;  /* 0x0000a0820c005986 */ /* 0x000fe2000c101524 */
[----:B------:R-:W-:Y:S01]  /*8f60*/  ISETP.GT.AND P5, PT, R0, 0x58, P0 ;  /* 0x000000580000780c */ /* 0x000fe200007a4270 */
        /* <DEDUP_REMOVED lines=26> */
[----:B------:R-:W-:Y:S01]  /*9110*/  FMUL R32, R32, R155 ;  /* 0x0000009b20207220 */ /* 0x000fe20000400000 */
[----:B------:R-:W-:Y:S01]  /*9120*/  F2FP.BF16.F32.PACK_AB R25, RZ, R25 ;  /* 0x00000019ff19723e */ /* 0x000fe200000010ff */
[-C--:B------:R-:W-:Y:S01]  /*9130*/  FMUL R33, R33, R155.reuse ;  /* 0x0000009b21217220 */ /* 0x080fe20000400000 */
        /* <DEDUP_REMOVED lines=28> */
[----:B------:R-:W-:Y:S01]  /*9300*/  F2FP.BF16.F32.PACK_AB R34, RZ, R34 ;  /* 0x00000022ff22723e */ /* 0x000fe200000010ff */
[----:B------:R-:W-:Y:S01]  /*9310*/  FMUL R42, R42, R155 ;  /* 0x0000009b2a2a7220 */ /* 0x000fe20000400000 */
[----:B------:R-:W-:Y:S01]  /*9320*/  F2FP.BF16.F32.PACK_AB R35, RZ, R35 ;  /* 0x00000023ff23723e */ /* 0x000fe200000010ff */
[----:B------:R-:W-:Y:S01]  /*9330*/  @P4 STG.E.U16 desc[UR36][R12.64+0xd2], R143 ;  /* 0x0000d28f0c004986 */ /* 0x000fe2000c101524 */
[C---:B------:R-:W-:Y:S01]  /*9340*/  ISETP.GT.AND P4, PT, R0.reuse, 0x71, P0 ;  /* 0x000000710000780c */ /* 0x040fe20000784270 */
[----:B------:R-:W-:Y:S01]  /*9350*/  FMUL R43, R43, R155 ;  /* 0x0000009b2b2b7220 */ /* 0x000fe20000400000 */
[----:B------:R-:W-:Y:S01]  /*9360*/  F2FP.BF16.F32.PACK_AB R36, RZ, R36 ;  /* 0x00000024ff24723e */ /* 0x000fe200000010ff */
[----:B------:R-:W-:Y:S01]  /*9370*/  @P5 STG.E.U16 desc[UR36][R6.64+0xe0], R144 ;  /* 0x0000e09006005986 */ /* 0x000fe2000c101524 */
[----:B------:R-:W-:Y:S01]  /*9380*/  ISETP.GT.AND P5, PT, R0, 0x70, P0 ;  /* 0x000000700000780c */ /* 0x000fe200007a4270 */
[----:B------:R-:W-:Y:S01]  /*9390*/  @P1 IMAD.MOV.U32 R4, RZ, RZ, R6 ;  /* 0x000000ffff041224 */ /* 0x000fe200078e0006 */
[----:B------:R-:W-:Y:S01]  /*93a0*/  F2FP.BF16.F32.PACK_AB R37, RZ, R37 ;  /* 0x00000025ff25723e */ /* 0x000fe200000010ff */
[----:B------:R-:W-:Y:S01]  /*93b0*/  @P1 IMAD.MOV.U32 R5, RZ, RZ, R7 ;  /* 0x000000ffff051224 */ /* 0x000fe200078e0007 */
[----:B------:R-:W-:Y:S01]  /*93c0*/  F2FP.BF16.F32.PACK_AB R38, RZ, R38 ;  /* 0x00000026ff26723e */ /* 0x000fe200000010ff */
[----:B------:R-:W-:Y:S01]  /*93d0*/  FMUL R44, R44, R155 ;  /* 0x0000009b2c2c7220 */ /* 0x000fe20000400000 */
[----:B------:R-:W-:Y:S01]  /*93e0*/  F2FP.BF16.F32.PACK_AB R39, RZ, R39 ;  /* 0x00000027ff27723e */ /* 0x000fe200000010ff */
[-C--:B------:R-:W-:Y:S01]  /*93f0*/  FMUL R45, R45, R155.reuse ;  /* 0x0000009b2d2d7220 */ /* 0x080fe20000400000 */
[----:B------:R0:W-:Y:S01]  /*9400*/  @P1 STG.E.U16 desc[UR36][R4.64+0xe2], R145 ;  /* 0x0000e29104001986 */ /* 0x0001e2000c101524 */
[----:B------:R-:W-:Y:S01]  /*9410*/  IADD3 R14, P1, P2, R11, R6, R23 ;  /* 0x000000060b0e7210 */ /* 0x000fe20007a3e017 */
[-C--:B------:R-:W-:Y:S01]  /*9420*/  FMUL R46, R46, R155.reuse ;  /* 0x0000009b2e2e7220 */ /* 0x080fe20000400000 */
[----:B------:R-:W-:Y:S01]  /*9430*/  F2FP.BF16.F32.PACK_AB R40, RZ, R40 ;  /* 0x00000028ff28723e */ /* 0x000fe200000010ff */
[----:B------:R-:W-:Y:S01]  /*9440*/  FMUL R47, R47, R155 ;  /* 0x0000009b2f2f7220 */ /* 0x000fe20000400000 */
[----:B------:R-:W-:Y:S01]  /*9450*/  IADD3.X R15, R9, R7, R21, P1, P2 ;  /* 0x00000007090f7210 */ /* 0x000fe20000fe4415 */
[-C--:B------:R-:W-:Y:S01]  /*9460*/  FMUL R48, R48, R155.reuse ;  /* 0x0000009b30307220 */ /* 0x080fe20000400000 */
[----:B------:R-:W-:Y:S01]  /*9470*/  ISETP.GT.AND P1, PT, R3, 0x80, PT ;  /* 0x000000800300780c */ /* 0x000fe20003f24270 */
[-C--:B------:R-:W-:Y:S01]  /*9480*/  FMUL R49, R49, R155.reuse ;  /* 0x0000009b31317220 */ /* 0x080fe20000400000 */
[----:B------:R-:W-:Y:S01]  /*9490*/  ISETP.GT.AND P2, PT, R3, 0x88, PT ;  /* 0x000000880300780c */ /* 0x000fe20003f44270 */
[----:B------:R-:W-:Y:S01]  /*94a0*/  FMUL R50, R50, R155 ;  /* 0x0000009b32327220 */ /* 0x000fe20000400000 */
[----:B------:R-:W-:Y:S01]  /*94b0*/  F2FP.BF16.F32.PACK_AB R41, RZ, R41 ;  /* 0x00000029ff29723e */ /* 0x000fe200000010ff */
[----:B0-----:R-:W-:Y:S01]  /*94c0*/  @P5 IMAD.MOV.U32 R4, RZ, RZ, R12 ;  /* 0x000000ffff045224 */ /* 0x001fe200078e000c */
[----:B------:R-:W-:Y:S01]  /*94d0*/  F2FP.BF16.F32.PACK_AB R42, RZ, R42 ;  /* 0x0000002aff2a723e */ /* 0x000fe200000010ff */
[----:B------:R-:W-:Y:S01]  /*94e0*/  @P5 IMAD.MOV.U32 R5, RZ, RZ, R13 ;  /* 0x000000ffff055224 */ /* 0x000fe200078e000d */
[----:B------:R-:W-:Y:S01]  /*94f0*/  F2FP.BF16.F32.PACK_AB R43, RZ, R43 ;  /* 0x0000002bff2b723e */ /* 0x000fe200000010ff */
[-C--:B------:R-:W-:Y:S01]  /*9500*/  FMUL R51, R51, R155.reuse ;  /* 0x0000009b33337220 */ /* 0x080fe20000400000 */
[----:B------:R-:W-:Y:S01]  /*9510*/  F2FP.BF16.F32.PACK_AB R44, RZ, R44 ;  /* 0x0000002cff2c723e */ /* 0x000fe200000010ff */
[-C--:B------:R-:W-:Y:S01]  /*9520*/  FMUL R52, R52, R155.reuse ;  /* 0x0000009b34347220 */ /* 0x080fe20000400000 */
[----:B------:R0:W-:Y:S01]  /*9530*/  @P5 STG.E.U16 desc[UR36][R4.64+0xe0], R146 ;  /* 0x0000e09204005986 */ /* 0x0001e2000c101524 */
[C---:B------:R-:W-:Y:S01]  /*9540*/  ISETP.GT.AND P5, PT, R0.reuse, 0x78, P3 ;  /* 0x000000780000780c */ /* 0x040fe20001fa4270 */
[-C--:B------:R-:W-:Y:S01]  /*9550*/  FMUL R53, R53, R155.reuse ;  /* 0x0000009b35357220 */ /* 0x080fe20000400000 */
[C---:B------:R-:W-:Y:S01]  /*9560*/  ISETP.GT.AND P3, PT, R0.reuse, 0x79, P3 ;  /* 0x000000790000780c */ /* 0x040fe20001f64270 */
[----:B------:R-:W-:Y:S01]  /*9570*/  @P4 STG.E.U16 desc[UR36][R12.64+0xe2], R147 ;  /* 0x0000e2930c004986 */ /* 0x000fe2000c101524 */
[----:B------:R-:W-:Y:S01]  /*9580*/  ISETP.GT.AND P4, PT, R0, 0x78, P0 ;  /* 0x000000780000780c */ /* 0x000fe20000784270 */
[-C--:B------:R-:W-:Y:S01]  /*9590*/  FMUL R54, R54, R155.reuse ;  /* 0x0000009b36367220 */ /* 0x080fe20000400000 */
[----:B------:R-:W-:Y:S01]  /*95a0*/  ISETP.GT.AND P0, PT, R0, 0x79, P0 ;  /* 0x000000790000780c */ /* 0x000fe20000704270 */
[----:B------:R-:W-:Y:S01]  /*95b0*/  FMUL R55, R55, R155 ;  /* 0x0000009b37377220 */ /* 0x000fe20000400000 */
[----:B------:R-:W-:Y:S01]  /*95c0*/  F2FP.BF16.F32.PACK_AB R45, RZ, R45 ;  /* 0x0000002dff2d723e */ /* 0x000fe200000010ff */
[-C--:B------:R-:W-:Y:S01]  /*95d0*/  FMUL R56, R56, R155.reuse ;  /* 0x0000009b38387220 */ /* 0x080fe20000400000 */
[----:B------:R-:W-:Y:S01]  /*95e0*/  F2FP.BF16.F32.PACK_AB R46, RZ, R46 ;  /* 0x0000002eff2e723e */ /* 0x000fe200000010ff */
[----:B------:R-:W-:Y:S01]  /*95f0*/  FMUL R57, R57, R155 ;  /* 0x0000009b39397220 */ /* 0x000fe20000400000 */
[----:B------:R-:W-:Y:S01]  /*9600*/  F2FP.BF16.F32.PACK_AB R47, RZ, R47 ;  /* 0x0000002fff2f723e */ /* 0x000fe200000010ff */
[----:B------:R-:W-:Y:S01]  /*9610*/  @P5 STG.E.U16 desc[UR36][R6.64+0xf0], R148 ;  /* 0x0000f09406005986 */ /* 0x000fe2000c101524 */
[----:B0-----:R-:W-:Y:S01]  /*9620*/  IADD3 R4, P5, R23, R6, RZ ;  /* 0x0000000617047210 */ /* 0x001fe20007fbe0ff */
[-C--:B------:R-:W-:Y:S01]  /*9630*/  FMUL R58, R58, R155.reuse ;  /* 0x0000009b3a3a7220 */ /* 0x080fe20000400000 */
[----:B------:R-:W-:Y:S01]  /*9640*/  F2FP.BF16.F32.PACK_AB R48, RZ, R48 ;  /* 0x00000030ff30723e */ /* 0x000fe200000010ff */
[----:B------:R0:W-:Y:S01]  /*9650*/  @P3 STG.E.U16 desc[UR36][R6.64+0xf2], R149 ;  /* 0x0000f29506003986 */ /* 0x0001e2000c101524 */
[C---:B------:R-:W-:Y:S01]  /*9660*/  ISETP.GT.AND P3, PT, R0.reuse, RZ, P1 ;  /* 0x000000ff0000720c */ /* 0x040fe20000f64270 */
[----:B------:R-:W-:Y:S01]  /*9670*/  IMAD.X R5, R21, 0x1, R7, P5 ;  /* 0x0000000115057824 */ /* 0x000fe200028e0607 */
[C---:B------:R-:W-:Y:S01]  /*9680*/  ISETP.GT.AND P5, PT, R0.reuse, RZ, P2 ;  /* 0x000000ff0000720c */ /* 0x040fe200017a4270 */
        /* <DEDUP_REMOVED lines=11> */
[C---:B0-----:R-:W-:Y:S01]  /*9740*/  IADD3 R6, P3, R11.reuse, R4, RZ ;  /* 0x000000040b067210 */ /* 0x041fe20007f7e0ff */
[-C--:B------:R-:W-:Y:S01]  /*9750*/  FMUL R62, R62, R155.reuse ;  /* 0x0000009b3e3e7220 */ /* 0x080fe20000400000 */
[----:B------:R-:W-:Y:S01]  /*9760*/  F2FP.BF16.F32.PACK_AB R52, RZ, R52 ;  /* 0x00000034ff34723e */ /* 0x000fe200000010ff */
[----:B------:R-:W-:Y:S01]  /*9770*/  @P4 STG.E.U16 desc[UR36][R4.64+0x2], R25 ;  /* 0x0000021904004986 */ /* 0x000fe2000c101524 */
[----:B------:R-:W-:Y:S01]  /*9780*/  IADD3 R10, P4, R11, R4, RZ ;  /* 0x000000040b0a7210 */ /* 0x000fe20007f9e0ff */
[--C-:B------:R-:W-:Y:S01]  /*9790*/  IMAD.X R7, R9, 0x1, R5.reuse, P3 ;  /* 0x0000000109077824 */ /* 0x100fe200018e0605 */
[C---:B------:R-:W-:Y:S01]  /*97a0*/  ISETP.GT.AND P3, PT, R0.reuse, 0x9, P2 ;  /* 0x000000090000780c */ /* 0x040fe20001764270 */
[----:B------:R-:W-:Y:S01]  /*97b0*/  FMUL R63, R63, R155 ;  /* 0x0000009b3f3f7220 */ /* 0x000fe20000400000 */
[----:B------:R-:W-:Y:S01]  /*97c0*/  F2FP.BF16.F32.PACK_AB R53, RZ, R53 ;  /* 0x00000035ff35723e */ /* 0x000fe200000010ff */
[----:B------:R-:W-:Y:S01]  /*97d0*/  IMAD.X R11, R9, 0x1, R5, P4 ;  /* 0x00000001090b7824 */ /* 0x000fe200020e0605 */
[----:B------:R-:W-:Y:S01]  /*97e0*/  ISETP.GT.AND P4, PT, R0, 0x8, P1 ;  /* 0x000000080000780c */ /* 0x000fe20000f84270 */
[-C--:B------:R-:W-:Y:S01]  /*97f0*/  FMUL R64, R64, R155.reuse ;  /* 0x0000009b40407220 */ /* 0x080fe20000400000 */
[----:B------:R-:W-:Y:S01]  /*9800*/  F2FP.BF16.F32.PACK_AB R54, RZ, R54 ;  /* 0x00000036ff36723e */ /* 0x000fe200000010ff */
[-C--:B------:R-:W-:Y:S01]  /*9810*/  FMUL R65, R65, R155.reuse ;  /* 0x0000009b41417220 */ /* 0x080fe20000400000 */
        /* <DEDUP_REMOVED lines=13> */
[-C--:B------:R-:W-:Y:S01]  /*98f0*/  FMUL R70, R70, R155.reuse ;  /* 0x0000009b46467220 */ /* 0x080fe20000400000 */
[----:B------:R-:W-:Y:S01]  /*9900*/  @P5 STG.E.U16 desc[UR36][R4.64+0x12], R29 ;  /* 0x0000121d04005986 */ /* 0x000fe2000c101524 */
[C---:B------:R-:W-:Y:S01]  /*9910*/  ISETP.GT.AND P5, PT, R0.reuse, 0x11, P1 ;  /* 0x000000110000780c */ /* 0x040fe20000fa4270 */
[-C--:B------:R-:W-:Y:S01]  /*9920*/  FMUL R71, R71, R155.reuse ;  /* 0x0000009b47477220 */ /* 0x080fe20000400000 */
[----:B------:R-:W-:Y:S01]  /*9930*/  F2FP.BF16.F32.PACK_AB R58, RZ, R58 ;  /* 0x0000003aff3a723e */ /* 0x000fe200000010ff */
[----:B------:R0:W-:Y:S01]  /*9940*/  @P0 STG.E.U16 desc[UR36][R6.64+0x10], R30 ;  /* 0x0000101e06000986 */ /* 0x0001e2000c101524 */
        /* <DEDUP_REMOVED lines=12> */
[----:B------:R-:W-:Y:S01]  /*9a10*/  ISETP.GT.AND P5, PT, R0, 0x19, P1 ;  /* 0x000000190000780c */ /* 0x000fe20000fa4270 */
[--C-:B0-----:R-:W-:Y:S01]  /*9a20*/  @P0 IMAD.MOV.U32 R6, RZ, RZ, R14.reuse ;  /* 0x000000ffff060224 */ /* 0x101fe200078e000e */
[----:B------:R-:W-:Y:S01]  /*9a30*/  F2FP.BF16.F32.PACK_AB R62, RZ, R62 ;  /* 0x0000003eff3e723e */ /* 0x000fe200000010ff */
[--C-:B------:R-:W-:Y:S01]  /*9a40*/  @P0 IMAD.MOV.U32 R7, RZ, RZ, R15.reuse ;  /* 0x000000ffff070224 */ /* 0x100fe200078e000f */
[----:B------:R-:W-:Y:S01]  /*9a50*/  F2FP.BF16.F32.PACK_AB R63, RZ, R63 ;  /* 0x0000003fff3f723e */ /* 0x000fe200000010ff */
[-C--:B------:R-:W-:Y:S01]  /*9a60*/  FMUL R75, R75, R155.reuse ;  /* 0x0000009b4b4b7220 */ /* 0x080fe20000400000 */
[----:B------:R-:W-:Y:S01]  /*9a70*/  F2FP.BF16.F32.PACK_AB R64, RZ, R64 ;  /* 0x00000040ff40723e */ /* 0x000fe200000010ff */
[-C--:B------:R-:W-:Y:S01]  /*9a80*/  FMUL R76, R76, R155.reuse ;  /* 0x0000009b4c4c7220 */ /* 0x080fe20000400000 */
[----:B------:R0:W-:Y:S01]  /*9a90*/  @P0 STG.E.U16 desc[UR36][R6.64+0x20], R34 ;  /* 0x0000202206000986 */ /* 0x0001e2000c101524 */
        /* <DEDUP_REMOVED lines=11> */
[----:B0-----:R-:W-:Y:S01]  /*9b50*/  @P3 IMAD.MOV.U32 R6, RZ, RZ, R14 ;  /* 0x000000ffff063224 */ /* 0x001fe200078e000e */
        /* <DEDUP_REMOVED lines=18> */
[----:B0-----:R-:W-:Y:S01]  /*9c80*/  @P0 IMAD.MOV.U32 R7, RZ, RZ, R15 ;  /* 0x000000ffff070224 */ /* 0x001fe200078e000f */
[----:B------:R-:W-:Y:S01]  /*9c90*/  @P0 MOV R6, R14 ;  /* 0x0000000e00060202 */ /* 0x000fe20000000f00 */
[----:B------:R-:W-:Y:S01]  /*9ca0*/  FMUL R87, R87, R155 ;  /* 0x0000009b57577220 */ /* 0x000fe20000400000 */
[----:B------:R-:W-:-:S02]  /*9cb0*/  F2FP.BF16.F32.PACK_AB R76, RZ, R76 ;  /* 0x0000004cff4c723e */ /* 0x000fc400000010ff */
[----:B------:R-:W-:Y:S01]  /*9cc0*/  F2FP.BF16.F32.PACK_AB R77, RZ, R77 ;  /* 0x0000004dff4d723e */ /* 0x000fe200000010ff */
[----:B------:R0:W-:Y:S01]  /*9cd0*/  @P0 STG.E.U16 desc[UR36][R6.64+0x30], R38 ;  /* 0x0000302606000986 */ /* 0x0001e2000c101524 */
[----:B------:R-:W-:Y:S02]  /*9ce0*/  ISETP.GT.AND P0, PT, R0, 0x20, P2 ;  /* 0x000000200000780c */ /* 0x000fe40001704270 */
[----:B------:R-:W-:Y:S02]  /*9cf0*/  F2FP.BF16.F32.PACK_AB R78, RZ, R78 ;  /* 0x0000004eff4e723e */ /* 0x000fe400000010ff */
[----:B------:R-:W-:Y:S02]  /*9d00*/  F2FP.BF16.F32.PACK_AB R79, RZ, R79 ;  /* 0x0000004fff4f723e */ /* 0x000fe400000010ff */
[----:B------:R-:W-:Y:S02]  /*9d10*/  F2FP.BF16.F32.PACK_AB R80, RZ, R80 ;  /* 0x00000050ff50723e */ /* 0x000fe400000010ff */
[----:B------:R-:W-:-:S02]  /*9d20*/  F2FP.BF16.F32.PACK_AB R81, RZ, R81 ;  /* 0x00000051ff51723e */ /* 0x000fc400000010ff */
[----:B------:R-:W-:Y:S01]  /*9d30*/  F2FP.BF16.F32.PACK_AB R82, RZ, R82 ;  /* 0x00000052ff52723e */ /* 0x000fe200000010ff */
[----:B0-----:R-:W-:Y:S01]  /*9d40*/  @P3 IMAD.MOV.U32 R6, RZ, RZ, R14 ;  /* 0x000000ffff063224 */ /* 0x001fe200078e000e */
[----:B------:R-:W-:Y:S01]  /*9d50*/  F2FP.BF16.F32.PACK_AB R83, RZ, R83 ;  /* 0x00000053ff53723e */ /* 0x000fe200000010ff */
[----:B------:R-:W-:Y:S01]  /*9d60*/  @P3 IMAD.MOV.U32 R7, RZ, RZ, R15 ;  /* 0x000000ffff073224 */ /* 0x000fe200078e000f */
[----:B------:R-:W-:Y:S02]  /*9d70*/  F2FP.BF16.F32.PACK_AB R84, RZ, R84 ;  /* 0x00000054ff54723e */ /* 0x000fe400000010ff */
[----:B------:R-:W-:Y:S02]  /*9d80*/  F2FP.BF16.F32.PACK_AB R85, RZ, R85 ;  /* 0x00000055ff55723e */ /* 0x000fe400000010ff */
[----:B------:R0:W-:Y:S01]  /*9d90*/  @P3 STG.E.U16 desc[UR36][R6.64+0x32], R39 ;  /* 0x0000322706003986 */ /* 0x0001e2000c101524 */
[C---:B------:R-:W-:Y:S02]  /*9da0*/  ISETP.GT.AND P3, PT, R0.reuse, 0x21, P2 ;  /* 0x000000210000780c */ /* 0x040fe40001764270 */
[----:B------:R-:W-:Y:S01]  /*9db0*/  F2FP.BF16.F32.PACK_AB R86, RZ, R86 ;  /* 0x00000056ff56723e */ /* 0x000fe200000010ff */
[----:B------:R-:W-:Y:S01]  /*9dc0*/  @P4 STG.E.U16 desc[UR36][R4.64+0x40], R40 ;  /* 0x0000402804004986 */ /* 0x000fe2000c101524 */
[----:B------:R-:W-:-:S02]  /*9dd0*/  ISETP.GT.AND P4, PT, R0, 0x28, P1 ;  /* 0x000000280000780c */ /* 0x000fc40000f84270 */
[----:B------:R-:W-:Y:S01]  /*9de0*/  F2FP.BF16.F32.PACK_AB R87, RZ, R87 ;  /* 0x00000057ff57723e */ /* 0x000fe200000010ff */
[----:B------:R-:W-:Y:S01]  /*9df0*/  @P5 STG.E.U16 desc[UR36][R4.64+0x42], R41 ;  /* 0x0000422904005986 */ /* 0x000fe2000c101524 */
[----:B------:R-:W-:Y:S01]  /*9e00*/  ISETP.GT.AND P5, PT, R0, 0x29, P1 ;  /* 0x000000290000780c */ /* 0x000fe20000fa4270 */
[----:B0-----:R-:W-:Y:S02]  /*9e10*/  @P0 IMAD.MOV.U32 R6, RZ, RZ, R14 ;  /* 0x000000ffff060224 */ /* 0x001fe400078e000e */
[----:B------:R-:W-:-:S05]  /*9e20*/  @P0 IMAD.MOV.U32 R7, RZ, RZ, R15 ;  /* 0x000000ffff070224 */ /* 0x000fca00078e000f */
[----:B------:R0:W-:Y:S01]  /*9e30*/  @P0 STG.E.U16 desc[UR36][R6.64+0x40], R42 ;  /* 0x0000402a06000986 */ /* 0x0001e2000c101524 */
[----:B------:R-:W-:Y:S01]  /*9e40*/  ISETP.GT.AND P0, PT, R0, 0x28, P2 ;  /* 0x000000280000780c */ /* 0x000fe20001704270 */
[----:B0-----:R-:W-:Y:S02]  /*9e50*/  @P3 IMAD.MOV.U32 R6, RZ, RZ, R14 ;  /* 0x000000ffff063224 */ /* 0x001fe400078e000e */
[----:B------:R-:W-:-:S05]  /*9e60*/  @P3 IMAD.MOV.U32 R7, RZ, RZ, R15 ;  /* 0x000000ffff073224 */ /* 0x000fca00078e000f */
[----:B------:R0:W-:Y:S01]  /*9e70*/  @P3 STG.E.U16 desc[UR36][R6.64+0x42], R43 ;  /* 0x0000422b06003986 */ /* 0x0001e2000c101524 */
[----:B------:R-:W-:-:S03]  /*9e80*/  ISETP.GT.AND P3, PT, R0, 0x29, P2 ;  /* 0x000000290000780c */ /* 0x000fc60001764270 */
[----:B------:R-:W-:Y:S01]  /*9e90*/  @P4 STG.E.U16 desc[UR36][R4.64+0x50], R44 ;  /* 0x0000502c04004986 */ /* 0x000fe2000c101524 */
[----:B------:R-:W-:-:S03]  /*9ea0*/  ISETP.GT.AND P4, PT, R0, 0x30, P1 ;  /* 0x000000300000780c */ /* 0x000fc60000f84270 */
        /* <DEDUP_REMOVED lines=14> */
[----:B0-----:R-:W-:Y:S01]  /*9f90*/  @P0 IMAD.MOV.U32 R6, RZ, RZ, R14 ;  /* 0x000000ffff060224 */ /* 0x001fe200078e000e */
[----:B------:R-:W-:-:S05]  /*9fa0*/  @P0 MOV R7, R15 ;  /* 0x0000000f00070202 */ /* 0x000fca0000000f00 */
        /* <DEDUP_REMOVED lines=37> */
[----:B------:R-:W-:Y:S02]  /*a200*/  ISETP.GT.AND P0, PT, R0, 0x50, P2 ;  /* 0x000000500000780c */ /* 0x000fe40001704270 */
[----:B0-----:R-:W-:Y:S01]  /*a210*/  @P3 MOV R6, R14 ;  /* 0x0000000e00063202 */ /* 0x001fe20000000f00 */
        /* <DEDUP_REMOVED lines=35> */
[----:B0-----:R-:W-:Y:S01]  /*a450*/  @P3 IMAD.MOV.U32 R6, RZ, RZ, R14 ;  /* 0x000000ffff063224 */ /* 0x001fe200078e000e */
[----:B------:R-:W-:-:S05]  /*a460*/  @P3 MOV R7, R15 ;  /* 0x0000000f00073202 */ /* 0x000fca0000000f00 */
        /* <DEDUP_REMOVED lines=13> */
[C---:B------:R-:W-:Y:S02]  /*a540*/  ISETP.GT.AND P3, PT, R0.reuse, 0x78, P1 ;  /* 0x000000780000780c */ /* 0x040fe40000f64270 */
[C---:B------:R-:W-:Y:S01]  /*a550*/  ISETP.GT.AND P1, PT, R0.reuse, 0x79, P1 ;  /* 0x000000790000780c */ /* 0x040fe20000f24270 */
[----:B------:R-:W-:Y:S01]  /*a560*/  @P4 STG.E.U16 desc[UR36][R4.64+0xe0], R80 ;  /* 0x0000e05004004986 */ /* 0x000fe2000c101524 */
[----:B------:R-:W-:-:S03]  /*a570*/  ISETP.GT.AND P4, PT, R0, 0x71, P2 ;  /* 0x000000710000780c */ /* 0x000fc60001784270 */
[----:B------:R-:W-:Y:S01]  /*a580*/  @P5 STG.E.U16 desc[UR36][R4.64+0xe2], R81 ;  /* 0x0000e25104005986 */ /* 0x000fe2000c101524 */
[C---:B------:R-:W-:Y:S02]  /*a590*/  ISETP.GT.AND P5, PT, R0.reuse, 0x78, P2 ;  /* 0x000000780000780c */ /* 0x040fe400017a4270 */
[----:B------:R-:W-:Y:S01]  /*a5a0*/  ISETP.GT.AND P2, PT, R0, 0x79, P2 ;  /* 0x000000790000780c */ /* 0x000fe20001744270 */
[----:B0-----:R-:W-:Y:S02]  /*a5b0*/  @P0 IMAD.MOV.U32 R6, RZ, RZ, R14 ;  /* 0x000000ffff060224 */ /* 0x001fe400078e000e */
[----:B------:R-:W-:-:S05]  /*a5c0*/  @P0 IMAD.MOV.U32 R7, RZ, RZ, R15 ;  /* 0x000000ffff070224 */ /* 0x000fca00078e000f */
[----:B------:R0:W-:Y:S02]  /*a5d0*/  @P0 STG.E.U16 desc[UR36][R6.64+0xe0], R82 ;  /* 0x0000e05206000986 */ /* 0x0001e4000c101524 */
[----:B0-----:R-:W-:Y:S02]  /*a5e0*/  @P4 IMAD.MOV.U32 R6, RZ, RZ, R14 ;  /* 0x000000ffff064224 */ /* 0x001fe400078e000e */
[----:B------:R-:W-:-:S05]  /*a5f0*/  @P4 IMAD.MOV.U32 R7, RZ, RZ, R15 ;  /* 0x000000ffff074224 */ /* 0x000fca00078e000f */
[----:B------:R-:W-:Y:S04]  /*a600*/  @P4 STG.E.U16 desc[UR36][R6.64+0xe2], R83 ;  /* 0x0000e25306004986 */ /* 0x000fe8000c101524 */
[----:B------:R-:W-:Y:S04]  /*a610*/  @P3 STG.E.U16 desc[UR36][R4.64+0xf0], R84 ;  /* 0x0000f05404003986 */ /* 0x000fe8000c101524 */
[----:B------:R0:W-:Y:S02]  /*a620*/  @P1 STG.E.U16 desc[UR36][R4.64+0xf2], R85 ;  /* 0x0000f25504001986 */ /* 0x0001e4000c101524 */
[----:B0-----:R-:W-:-:S02]  /*a630*/  @P5 IMAD.MOV.U32 R4, RZ, RZ, R14 ;  /* 0x000000ffff045224 */ /* 0x001fc400078e000e */
[----:B------:R-:W-:-:S05]  /*a640*/  @P5 IMAD.MOV.U32 R5, RZ, RZ, R15 ;  /* 0x000000ffff055224 */ /* 0x000fca00078e000f */
[----:B------:R0:W-:Y:S04]  /*a650*/  @P5 STG.E.U16 desc[UR36][R4.64+0xf0], R86 ;  /* 0x0000f05604005986 */ /* 0x0001e8000c101524 */
[----:B------:R0:W-:Y:S02]  /*a660*/  @P2 STG.E.U16 desc[UR36][R14.64+0xf2], R87 ;  /* 0x0000f2570e002986 */ /* 0x0001e4000c101524 */
.L_x_287:
[----:B------:R-:W-:Y:S05]  /*a670*/  BSYNC B0 ;  /* 0x0000000000007941 */ /* 0x000fea0003800000 */
.L_x_35:
[----:B------:R-:W-:Y:S01]  /*a680*/  ULDC UR4, c[0x0][0xc] ;  /* 0x0000030000047ab9 */ /* 0x000fe20000000800 */
[----:B------:R-:W-:Y:S01]  /*a690*/  ULDC UR5, c[0x0][0x10] ;  /* 0x0000040000057ab9 */ /* 0x000fe20000000800 */
[----:B0-----:R-:W0:Y:S01]  /*a6a0*/  LDC R3, c[0x0][0x14] ;  /* 0x00000500ff037b82 */ /* 0x001e220000000800 */
[----:B------:R-:W-:Y:S01]  /*a6b0*/  UIMAD.WIDE.U32 UR4, UR4, UR5, URZ ;  /* 0x00000005040472a5 */ /* 0x000fe2000f8e003f */
[----:B------:R-:W-:Y:S01]  /*a6c0*/  PRMT R0, RZ, 0x7610, R0 ;  /* 0x00007610ff007816 */ /* 0x000fe20000000000 */
[----:B-----5:R-:W-:Y:S01]  /*a6d0*/  IMAD.MOV.U32 R154, RZ, RZ, -0x1 ;  /* 0xffffffffff9a7424 */ /* 0x020fe200078e00ff */
[----:B------:R-:W-:-:S03]  /*a6e0*/  MOV R23, 0xffffffff ;  /* 0xffffffff00177802 */ /* 0x000fc60000000f00 */
[----:B0-----:R-:W-:-:S04]  /*a6f0*/  IMAD.WIDE.U32 R16, R3, UR4, R16 ;  /* 0x0000000403107c25 */ /* 0x001fc8000f8e0010 */
[----:B------:R-:W-:Y:S01]  /*a700*/  IMAD R3, R3, UR5, RZ ;  /* 0x0000000503037c24 */ /* 0x000fe2000f8e02ff */
[----:B------:R-:W-:Y:S02]  /*a710*/  ULDC.64 UR4, c[0x0][0x650] ;  /* 0x0001940000047ab9 */ /* 0x000fe40000000a00 */
[----:B------:R-:W-:Y:S01]  /*a720*/  ISETP.GE.U32.AND P0, PT, R16, UR4, PT ;  /* 0x0000000410007c0c */ /* 0x000fe2000bf06070 */
[----:B------:R-:W-:-:S05]  /*a730*/  IMAD.IADD R17, R17, 0x1, R3 ;  /* 0x0000000111117824 */ /* 0x000fca00078e0203 */
[----:B------:R-:W-:-:S13]  /*a740*/  ISETP.GE.U32.AND.EX P0, PT, R17, UR5, PT, P0 ;  /* 0x0000000511007c0c */ /* 0x000fda000bf06100 */
[----:B------:R-:W-:Y:S05]  /*a750*/  @P0 BRA `(.L_x_288) ;  /* 0x0000000400640947 */ /* 0x000fea0003800000 */
[----:B------:R-:W0:Y:S01]  /*a760*/  S2R R12, SR_CTAID.X ;  /* 0x00000000000c7919 */ /* 0x000e220000002500 */
[----:B-12---:R-:W1:Y:S01]  /*a770*/  LDC.64 R10, c[0x0][0x628] ;  /* 0x00018a00ff0a7b82 */ /* 0x006e620000000a00 */
[----:B------:R-:W-:Y:S01]  /*a780*/  ULDC UR4, c[0x0][0x150] ;  /* 0x0000540000047ab9 */ /* 0x000fe20000000800 */
[----:B------:R-:W-:Y:S01]  /*a790*/  IMAD.MOV.U32 R8, RZ, RZ, R16 ;  /* 0x000000ffff087224 */ /* 0x000fe200078e0010 */
[----:B------:R-:W2:Y:S01]  /*a7a0*/  S2R R24, SR_CTAID.Y ;  /* 0x0000000000187919 */ /* 0x000ea20000002600 */
[----:B------:R-:W-:-:S04]  /*a7b0*/  IMAD.MOV.U32 R9, RZ, RZ, R17 ;  /* 0x000000ffff097224 */ /* 0x000fc800078e0011 */
[----:B------:R-:W2:Y:S08]  /*a7c0*/  LDC R21, c[0x0][0x144] ;  /* 0x00005100ff157b82 */ /* 0x000eb00000000800 */
[----:B------:R-:W2:Y:S08]  /*a7d0*/  LDC R0, c[0x0][0x630] ;  /* 0x00018c00ff007b82 */ /* 0x000eb00000000800 */
[----:B------:R-:W2:Y:S01]  /*a7e0*/  LDC.64 R14, c[0x0][0x620] ;  /* 0x00018800ff0e7b82 */ /* 0x000ea20000000a00 */
[----:B-1----:R-:W-:-:S04]  /*a7f0*/  ISETP.NE.U32.AND P0, PT, R10, RZ, PT ;  /* 0x000000ff0a00720c */ /* 0x002fc80003f05070 */
[----:B------:R-:W-:Y:S02]  /*a800*/  ISETP.NE.AND.EX P0, PT, R11, RZ, PT, P0 ;  /* 0x000000ff0b00720c */ /* 0x000fe40003f05300 */
[----:B0-----:R-:W-:-:S05]  /*a810*/  I2FP.F32.U32 R3, R12 ;  /* 0x0000000c00037245 */ /* 0x001fca0000201000 */
[----:B------:R-:W-:-:S04]  /*a820*/  FMUL R3, R3, UR4 ;  /* 0x0000000403037c20 */ /* 0x000fc80008400000 */
[----:B------:R0:W1:Y:S02]  /*a830*/  F2I.U32.TRUNC.NTZ R20, R3 ;  /* 0x0000000300147305 */ /* 0x000064000020f000 */
[----:B------:R-:W-:Y:S05]  /*a840*/  @!P0 BRA `(.L_x_289) ;  /* 0x0000000000288947 */ /* 0x000fea0003800000 */
[----:B0-----:R-:W0:Y:S02]  /*a850*/  LDC R3, c[0x0][0x634] ;  /* 0x00018d00ff037b82 */ /* 0x001e240000000800 */
        /* <DEDUP_REMOVED lines=9> */
.L_x_289:
[----:B------:R-:W5:Y:S01]  /*a8f0*/  LDC.64 R30, c[0x0][0x640] ;  /* 0x00019000ff1e7b82 */ /* 0x000f620000000a00 */
[-CC-:B--2---:R-:W-:Y:S01]  /*a900*/  SHF.R.U64 R23, R8, R0.reuse, R9.reuse ;  /* 0x0000000008177219 */ /* 0x184fe20000001209 */
[----:B-1----:R-:W-:Y:S01]  /*a910*/  IMAD.MOV R20, RZ, RZ, -R20 ;  /* 0x000000ffff147224 */ /* 0x002fe200078e0a14 */
[----:B------:R-:W-:Y:S01]  /*a920*/  SHF.R.U32.HI R0, RZ, R0, R9 ;  /* 0x00000000ff007219 */ /* 0x000fe20000011609 */
[----:B------:R-:W-:Y:S01]  /*a930*/  ULDC UR4, c[0x0][0x154] ;  /* 0x0000550000047ab9 */ /* 0x000fe20000000800 */
[----:B0-----:R-:W-:Y:S01]  /*a940*/  IADD3 R3, P0, RZ, -R23, RZ ;  /* 0x80000017ff037210 */ /* 0x001fe20007f1e0ff */
[----:B------:R-:W-:Y:S02]  /*a950*/  IMAD R26, R21, R20, R12 ;  /* 0x00000014151a7224 */ /* 0x000fe400078e020c */
[----:B------:R-:W0:Y:S01]  /*a960*/  LDC R6, c[0x0][0x618] ;  /* 0x00018600ff067b82 */ /* 0x000e220000000800 */
[----:B------:R-:W-:Y:S02]  /*a970*/  IMAD.MOV.U32 R7, RZ, RZ, 0x1 ;  /* 0x00000001ff077424 */ /* 0x000fe400078e00ff */
[----:B------:R-:W-:-:S04]  /*a980*/  IMAD.X R5, RZ, RZ, ~R0, P0 ;  /* 0x000000ffff057224 */ /* 0x000fc800000e0e00 */
[-C--:B------:R-:W-:Y:S01]  /*a990*/  IMAD R0, R5, R14.reuse, RZ ;  /* 0x0000000e05007224 */ /* 0x080fe200078e02ff */
[----:B------:R-:W1:Y:S01]  /*a9a0*/  LDC R8, c[0x0][0x608] ;  /* 0x00018200ff087b82 */ /* 0x000e620000000800 */
[----:B------:R-:W-:-:S04]  /*a9b0*/  IMAD.WIDE.U32 R4, R3, R14, R16 ;  /* 0x0000000e03047225 */ /* 0x000fc800078e0010 */
[----:B------:R-:W-:Y:S01]  /*a9c0*/  IMAD R3, R3, R15, R0 ;  /* 0x0000000f03037224 */ /* 0x000fe200078e0200 */
[----:B------:R-:W-:Y:S02]  /*a9d0*/  I2FP.F32.U32 R0, R24 ;  /* 0x0000001800007245 */ /* 0x000fe40000201000 */
[----:B------:R-:W2:Y:S01]  /*a9e0*/  LDC R28, c[0x0][0x658] ;  /* 0x00019600ff1c7b82 */ /* 0x000ea20000000800 */
[----:B------:R-:W-:Y:S01]  /*a9f0*/  IMAD.IADD R3, R5, 0x1, R3 ;  /* 0x0000000105037824 */ /* 0x000fe200078e0203 */
[----:B-----5:R-:W-:Y:S01]  /*aa00*/  ISETP.NE.U32.AND P0, PT, R30, RZ, PT ;  /* 0x000000ff1e00720c */ /* 0x020fe20003f05070 */
[----:B------:R-:W-:Y:S01]  /*aa10*/  FMUL R0, R0, UR4 ;  /* 0x0000000400007c20 */ /* 0x000fe20008400000 */
[----:B------:R-:W-:Y:S02]  /*aa20*/  IMAD.MOV.U32 R5, RZ, RZ, -0x1 ;  /* 0xffffffffff057424 */ /* 0x000fe400078e00ff */
[----:B------:R-:W-:Y:S01]  /*aa30*/  ISETP.NE.AND.EX P0, PT, R31, RZ, PT, P0 ;  /* 0x000000ff1f00720c */ /* 0x000fe20003f05300 */
[----:B------:R1:W2:Y:S01]  /*aa40*/  F2I.U32.TRUNC.NTZ R13, R0 ;  /* 0x00000000000d7305 */ /* 0x0002a2000020f000 */
[----:B------:R-:W3:Y:S01]  /*aa50*/  LDC R15, c[0x0][0x148] ;  /* 0x00005200ff0f7b82 */ /* 0x000ee20000000800 */
[----:B0-----:R-:W-:-:S02]  /*aa60*/  SHF.R.U64 R12, R4, R6, R3 ;  /* 0x00000006040c7219 */ /* 0x001fc40000001203 */
[----:B------:R-:W-:-:S05]  /*aa70*/  SHF.R.U32.HI R3, RZ, R6, R3 ;  /* 0x00000006ff037219 */ /* 0x000fca0000011603 */
[----:B------:R-:W0:Y:S01]  /*aa80*/  LDC R20, c[0x0][0x600] ;  /* 0x00018000ff147b82 */ /* 0x000e220000000800 */
[-CC-:B-1----:R-:W-:Y:S02]  /*aa90*/  SHF.R.U64 R10, R12, R8.reuse, R3.reuse ;  /* 0x000000080c0a7219 */ /* 0x182fe40000001203 */
[----:B------:R-:W-:-:S05]  /*aaa0*/  SHF.R.U32.HI R3, RZ, R8, R3 ;  /* 0x00000008ff037219 */ /* 0x000fca0000011603 */
[----:B------:R-:W1:Y:S01]  /*aab0*/  LDC R21, c[0x0][0x648] ;  /* 0x00019200ff157b82 */ /* 0x000e620000000800 */
[-C--:B--2---:R-:W-:Y:S02]  /*aac0*/  SHF.L.U32 R4, R5, R28.reuse, RZ ;  /* 0x0000001c05047219 */ /* 0x084fe400000006ff */
[-CC-:B------:R-:W-:Y:S02]  /*aad0*/  SHF.R.U64 R14, R10, R28.reuse, R3.reuse ;  /* 0x0000001c0a0e7219 */ /* 0x180fe40000001203 */
[----:B------:R-:W-:Y:S02]  /*aae0*/  SHF.R.U32.HI R5, RZ, R28, R3 ;  /* 0x0000001cff057219 */ /* 0x000fe40000011603 */
[----:B------:R-:W-:Y:S01]  /*aaf0*/  LOP3.LUT R153, RZ, R4, RZ, 0x33, !PT ;  /* 0x00000004ff997212 */ /* 0x000fe200078e33ff */
[----:B------:R-:W2:Y:S01]  /*ab00*/  LDC R25, c[0x0][0x638] ;  /* 0x00018e00ff197b82 */ /* 0x000ea20000000800 */
[----:B------:R-:W-:Y:S01]  /*ab10*/  SHF.L.U32 R28, R7, R28, RZ ;  /* 0x0000001c071c7219 */ /* 0x000fe200000006ff */
[----:B------:R-:W-:-:S06]  /*ab20*/  IMAD.MOV.U32 R4, RZ, RZ, R14 ;  /* 0x000000ffff047224 */ /* 0x000fcc00078e000e */
[----:B------:R-:W0:Y:S01]  /*ab30*/  LDC R27, c[0x0][0x610] ;  /* 0x00018400ff1b7b82 */ /* 0x000e220000000800 */
[----:B------:R-:W-:Y:S05]  /*ab40*/  @!P0 BRA `(.L_x_290) ;  /* 0x0000000000288947 */ /* 0x000fea0003800000 */
[----:B------:R-:W5:Y:S02]  /*ab50*/  LDC R3, c[0x0][0x64c] ;  /* 0x00019300ff037b82 */ /* 0x000f640000000800 */
[----:B-----5:R-:W-:-:S05]  /*ab60*/  IADD3 R3, P0, R14, R3, RZ ;  /* 0x000000030e037210 */ /* 0x020fca0007f1e0ff */
[----:B------:R-:W-:-:S04]  /*ab70*/  IMAD.X R11, RZ, RZ, R5, P0 ;  /* 0x000000ffff0b7224 */ /* 0x000fc800000e0605 */
[----:B------:R-:W-:-:S04]  /*ab80*/  IMAD.WIDE.U32 R4, R11, R30, RZ ;  /* 0x0000001e0b047225 */ /* 0x000fc800078e00ff */
[----:B------:R-:W-:-:S04]  /*ab90*/  IMAD.WIDE.U32 R6, P0, R3, R31, R4 ;  /* 0x0000001f03067225 */ /* 0x000fc80007800004 */
[----:B------:R-:W-:Y:S01]  /*aba0*/  IMAD.WIDE.U32 R4, R3, R30, RZ ;  /* 0x0000001e03047225 */ /* 0x000fe200078e00ff */
[----:B------:R-:W-:-:S03]  /*abb0*/  IADD3.X R9, RZ, RZ, RZ, P0, !PT ;  /* 0x000000ffff097210 */ /* 0x000fc600007fe4ff */
[----:B------:R-:W-:Y:S01]  /*abc0*/  IMAD.MOV.U32 R8, RZ, RZ, R7 ;  /* 0x000000ffff087224 */ /* 0x000fe200078e0007 */
[----:B------:R-:W-:-:S05]  /*abd0*/  IADD3 RZ, P0, R5, R6, RZ ;  /* 0x0000000605ff7210 */ /* 0x000fca0007f1e0ff */
[----:B------:R-:W-:-:S08]  /*abe0*/  IMAD.WIDE.U32.X R4, R11, R31, R8, P0 ;  /* 0x0000001f0b047225 */ /* 0x000fd000000e0408 */
.L_x_290:
[----:B------:R-:W-:Y:S01]  /*abf0*/  ISETP.NE.AND P0, PT, R2, 0x1, PT ;  /* 0x000000010200780c */ /* 0x000fe20003f05270 */
[----:B------:R-:W-:Y:S01]  /*ac00*/  IMAD.MOV R13, RZ, RZ, -R13 ;  /* 0x000000ffff0d7224 */ /* 0x000fe200078e0a0d */
[----:B-1----:R-:W-:Y:S01]  /*ac10*/  SHF.R.U64 R0, R4, R21, R5 ;  /* 0x0000001504007219 */ /* 0x002fe20000001205 */
[----:B0-----:R-:W-:Y:S01]  /*ac20*/  VIADD R5, R20, 0xffffffff ;  /* 0xffffffff14057836 */ /* 0x001fe20000000000 */
[----:B------:R-:W-:-:S03]  /*ac30*/  LOP3.LUT R153, R10, R153, RZ, 0xc0, !PT ;  /* 0x000000990a997212 */ /* 0x000fc600078ec0ff */
[----:B------:R-:W-:Y:S01]  /*ac40*/  IMAD.MOV R3, RZ, RZ, -R0 ;  /* 0x000000ffff037224 */ /* 0x000fe200078e0a00 */
[----:B------:R-:W-:Y:S01]  /*ac50*/  LOP3.LUT R5, R12, R5, RZ, 0xc0, !PT ;  /* 0x000000050c057212 */ /* 0x000fe200078ec0ff */
[----:B------:R-:W-:Y:S02]  /*ac60*/  IMAD R153, R28, R0, R153 ;  /* 0x000000001c997224 */ /* 0x000fe400078e0299 */
[----:B--2---:R-:W-:Y:S02]  /*ac70*/  IMAD R0, R3, R25, R14 ;  /* 0x0000001903007224 */ /* 0x004fe400078e020e */
[----:B---3--:R-:W-:Y:S02]  /*ac80*/  @P0 IMAD R26, R15, R13, R24 ;  /* 0x0000000d0f1a0224 */ /* 0x008fe400078e0218 */
[----:B------:R-:W-:Y:S02]  /*ac90*/  IMAD R4, R0, R20, R5 ;  /* 0x0000001400047224 */ /* 0x000fe400078e0205 */
[----:B------:R-:W-:-:S02]  /*aca0*/  IMAD R153, R153, R27, R26 ;  /* 0x0000001b99997224 */ /* 0x000fc400078e021a */
[----:B------:R-:W-:-:S03]  /*acb0*/  IMAD.MOV.U32 R3, RZ, RZ, 0x1 ;  /* 0x00000001ff037424 */ /* 0x000fc600078e00ff */
[----:B------:R-:W-:Y:S02]  /*acc0*/  SEL R154, R4, R153, !P0 ;  /* 0x00000099049a7207 */ /* 0x000fe40004000000 */
[----:B------:R-:W-:Y:S02]  /*acd0*/  PRMT R0, R3, 0x7610, R0 ;  /* 0x0000761003007816 */ /* 0x000fe40000000000 */
[----:B------:R-:W-:-:S07]  /*ace0*/  SEL R153, R153, R4, !P0 ;  /* 0x0000000499997207 */ /* 0x000fce0004000000 */
.L_x_288:
[----:B------:R-:W-:-:S13]  /*acf0*/  LOP3.LUT P0, RZ, R0, 0xff, RZ, 0xc0, !PT ;  /* 0x000000ff00ff7812 */ /* 0x000fda000780c0ff */
[----:B------:R-:W-:Y:S05]  /*ad00*/  @P0 BRA `(.L_x_291) ;  /* 0xffffff6400700947 */ /* 0x000fea000383ffff */
[----:B------:R-:W-:Y:S05]  /*ad10*/  EXIT ;  /* 0x000000000000794d */ /* 0x000fea0003800000 */
.L_x_8:
[----:B0-----:R-:W-:Y:S01]  /*ad20*/  ULDC.64 UR4, c[0x0][0x650] ;  /* 0x0001940000047ab9 */ /* 0x001fe20000000a00 */
        /* <DEDUP_REMOVED lines=20> */
[----:B------:R-:W-:Y:S01]  /*ae70*/  IMAD.WIDE.U32 R8, R13, R14, RZ ;  /* 0x0000000e0d087225 */ /* 0x000fe200078e00ff */
[----:B------:R-:W-:-:S03]  /*ae80*/  MOV R12, R11 ;  /* 0x0000000b000c7202 */ /* 0x000fc60000000f00 */
[----:B------:R-:W-:Y:S01]  /*ae90*/  IMAD.X R13, RZ, RZ, RZ, P0 ;  /* 0x000000ffff0d7224 */ /* 0x000fe200000e06ff */
[----:B------:R-:W-:-:S05]  /*aea0*/  IADD3 RZ, P0, R9, R10, RZ ;  /* 0x0000000a09ff7210 */ /* 0x000fca0007f1e0ff */
[----:B------:R-:W-:-:S08]  /*aeb0*/  IMAD.WIDE.U32.X R12, R21, R15, R12, P0 ;  /* 0x0000000f150c7225 */ /* 0x000fd000000e040c */
.L_x_293:
[----:B------:R-:W0:Y:S01]  /*aec0*/  LDC.64 R28, c[0x0][0x640] ;  /* 0x00019000ff1c7b82 */ /* 0x000e220000000a00 */
[-CC-:B------:R-:W-:Y:S01]  /*aed0*/  SHF.R.U64 R22, R12, R6.reuse, R13.reuse ;  /* 0x000000060c167219 */ /* 0x180fe2000000120d */
[----:B------:R-:W-:Y:S01]  /*aee0*/  IMAD.MOV.U32 R30, RZ, RZ, 0x1 ;  /* 0x00000001ff1e7424 */ /* 0x000fe200078e00ff */
[----:B------:R-:W-:Y:S02]  /*aef0*/  SHF.R.U32.HI R6, RZ, R6, R13 ;  /* 0x00000006ff067219 */ /* 0x000fe4000001160d */
        /* <DEDUP_REMOVED lines=8> */
[----:B------:R-:W-:Y:S01]  /*af80*/  IMAD.IADD R9, R9, 0x1, R11 ;  /* 0x0000000109097824 */ /* 0x000fe200078e020b */
[----:B0-----:R-:W-:-:S04]  /*af90*/  ISETP.NE.U32.AND P0, PT, R28, RZ, PT ;  /* 0x000000ff1c00720c */ /* 0x001fc80003f05070 */
[----:B------:R-:W-:Y:S02]  /*afa0*/  ISETP.NE.AND.EX P0, PT, R29, RZ, PT, P0 ;  /* 0x000000ff1d00720c */ /* 0x000fe40003f05300 */
[----:B------:R-:W0:Y:S01]  /*afb0*/  LDC R20, c[0x0][0x600] ;  /* 0x00018000ff147b82 */ /* 0x000e220000000800 */
[-CC-:B-1----:R-:W-:Y:S01]  /*afc0*/  SHF.R.U64 R14, R8, R10.reuse, R9.reuse ;  /* 0x0000000a080e7219 */ /* 0x182fe20000001209 */
[----:B------:R-:W-:Y:S01]  /*afd0*/  IMAD.MOV.U32 R8, RZ, RZ, -0x1 ;  /* 0xffffffffff087424 */ /* 0x000fe200078e00ff */
[----:B------:R-:W-:-:S05]  /*afe0*/  SHF.R.U32.HI R9, RZ, R10, R9 ;  /* 0x0000000aff097219 */ /* 0x000fca0000011609 */
[----:B------:R-:W1:Y:S01]  /*aff0*/  LDC R26, c[0x0][0x648] ;  /* 0x00019200ff1a7b82 */ /* 0x000e620000000800 */
[-CC-:B--2---:R-:W-:Y:S02]  /*b000*/  SHF.R.U64 R21, R14, R12.reuse, R9.reuse ;  /* 0x0000000c0e157219 */ /* 0x184fe40000001209 */
[----:B------:R-:W-:-:S05]  /*b010*/  SHF.R.U32.HI R6, RZ, R12, R9 ;  /* 0x0000000cff067219 */ /* 0x000fca0000011609 */
[----:B------:R-:W2:Y:S01]  /*b020*/  LDC R27, c[0x0][0x638] ;  /* 0x00018e00ff1b7b82 */ /* 0x000ea20000000800 */
[-C--:B---3--:R-:W-:Y:S02]  /*b030*/  SHF.L.U32 R8, R8, R25.reuse, RZ ;  /* 0x0000001908087219 */ /* 0x088fe400000006ff */
[-CC-:B------:R-:W-:Y:S02]  /*b040*/  SHF.R.U64 R23, R21, R25.reuse, R6.reuse ;  /* 0x0000001915177219 */ /* 0x180fe40000001206 */
[----:B------:R-:W-:Y:S02]  /*b050*/  LOP3.LUT R32, RZ, R8, RZ, 0x33, !PT ;  /* 0x00000008ff207212 */ /* 0x000fe400078e33ff */
[----:B------:R-:W-:Y:S01]  /*b060*/  SHF.R.U32.HI R9, RZ, R25, R6 ;  /* 0x00000019ff097219 */ /* 0x000fe20000011606 */
[----:B------:R-:W3:Y:S01]  /*b070*/  LDC R31, c[0x0][0x610] ;  /* 0x00018400ff1f7b82 */ /* 0x000ee20000000800 */
[----:B------:R-:W-:Y:S01]  /*b080*/  IMAD.MOV.U32 R8, RZ, RZ, R23 ;  /* 0x000000ffff087224 */ /* 0x000fe200078e0017 */
[----:B------:R-:W-:Y:S06]  /*b090*/  @!P0 BRA `(.L_x_294) ;  /* 0x0000000000288947 */ /* 0x000fec0003800000 */
        /* <DEDUP_REMOVED lines=10> */
.L_x_294:
[----:B------:R-:W-:Y:S02]  /*b140*/  ISETP.NE.AND P0, PT, R2, 0x1, PT ;  /* 0x000000010200780c */ /* 0x000fe40003f05270 */
[----:B-1----:R-:W-:Y:S01]  /*b150*/  SHF.R.U64 R6, R8, R26, R9 ;  /* 0x0000001a08067219 */ /* 0x002fe20000001209 */
[----:B0-----:R-:W-:Y:S01]  /*b160*/  VIADD R9, R20, 0xffffffff ;  /* 0xffffffff14097836 */ /* 0x001fe20000000000 */
[----:B------:R-:W-:Y:S02]  /*b170*/  SHF.L.U32 R30, R30, R25, RZ ;  /* 0x000000191e1e7219 */ /* 0x000fe400000006ff */
[----:B------:R-:W-:Y:S01]  /*b180*/  LOP3.LUT R5, R21, R32, RZ, 0xc0, !PT ;  /* 0x0000002015057212 */ /* 0x000fe200078ec0ff */
[----:B------:R-:W-:-:S04]  /*b190*/  IMAD.MOV R8, RZ, RZ, -R6 ;  /* 0x000000ffff087224 */ /* 0x000fc800078e0a06 */
[----:B------:R-:W-:Y:S01]  /*b1a0*/  IMAD R6, R30, R6, R5 ;  /* 0x000000061e067224 */ /* 0x000fe200078e0205 */
[----:B------:R-:W-:Y:S01]  /*b1b0*/  LOP3.LUT R5, R14, R9, RZ, 0xc0, !PT ;  /* 0x000000090e057212 */ /* 0x000fe200078ec0ff */
[----:B------:R-:W-:Y:S02]  /*b1c0*/  @P0 IMAD R3, R7, R24, R4 ;  /* 0x0000001807030224 */ /* 0x000fe400078e0204 */
[----:B--2---:R-:W-:Y:S02]  /*b1d0*/  IMAD R4, R8, R27, R23 ;  /* 0x0000001b08047224 */ /* 0x004fe400078e0217 */
[----:B---3--:R-:W-:Y:S02]  /*b1e0*/  IMAD R3, R6, R31, R3 ;  /* 0x0000001f06037224 */ /* 0x008fe400078e0203 */
[----:B------:R-:W-:Y:S02]  /*b1f0*/  IMAD R4, R4, R20, R5 ;  /* 0x0000001404047224 */ /* 0x000fe400078e0205 */
[----:B------:R-:W-:-:S02]  /*b200*/  IMAD.MOV.U32 R8, RZ, RZ, 0x1 ;  /* 0x00000001ff087424 */ /* 0x000fc400078e00ff */
[----:B------:R-:W-:Y:S01]  /*b210*/  IMAD.MOV.U32 R6, RZ, RZ, R22 ;  /* 0x000000ffff067224 */ /* 0x000fe200078e0016 */
[----:B------:R-:W-:Y:S02]  /*b220*/  SEL R20, R4, R3, !P0 ;  /* 0x0000000304147207 */ /* 0x000fe40004000000 */
[----:B------:R-:W-:-:S07]  /*b230*/  SEL R21, R3, R4, !P0 ;  /* 0x0000000403157207 */ /* 0x000fce0004000000 */
.L_x_292:
[----:B------:R-:W-:-:S08]  /*b240*/  NOP ;  /* 0x0000000000007918 */ /* 0x000fd00000000000 */
[----:B------:R-:W0:-:S00]  /*b250*/  USETMAXREG.DEALLOC.CTAPOOL 0x28 ;  /* 0x00000028000079c8 */ /* 0x000e0000080e0500 */
[----:B0-----:R-:W-:-:S13]  /*b260*/  ISETP.NE.AND P0, PT, R0, RZ, PT ;  /* 0x000000ff0000720c */ /* 0x001fda0003f05270 */
[----:B------:R-:W-:Y:S05]  /*b270*/  @P0 EXIT ;  /* 0x000000000000094d */ /* 0x000fea0003800000 */
[----:B------:R-:W-:Y:S01]  /*b280*/  LOP3.LUT P0, RZ, R8, 0xff, RZ, 0xc0, !PT ;  /* 0x000000ff08ff7812 */ /* 0x000fe2000780c0ff */
[----:B------:R-:W-:Y:S01]  /*b290*/  IMAD.MOV.U32 R3, RZ, RZ, RZ ;  /* 0x000000ffff037224 */ /* 0x000fe200078e00ff */
[----:B------:R-:W-:-:S11]  /*b2a0*/  MOV R0, 0x1 ;  /* 0x0000000100007802 */ /* 0x000fd60000000f00 */
[----:B------:R-:W-:Y:S05]  /*b2b0*/  @!P0 BRA `(.L_x_295) ;  /* 0x0000000c00448947 */ /* 0x000fea0003800000 */
[----:B------:R-:W0:Y:S01]  /*b2c0*/  LDC R0, c[0x0][0x28c] ;  /* 0x0000a300ff007b82 */ /* 0x000e220000000800 */
[----:B------:R-:W1:Y:S01]  /*b2d0*/  S2R R12, SR_CgaCtaId ;  /* 0x00000000000c7919 */ /* 0x000e620000008800 */
[----:B------:R-:W-:Y:S01]  /*b2e0*/  ULDC UR5, c[0x0][0x600] ;  /* 0x0001800000057ab9 */ /* 0x000fe20000000800 */
[----:B------:R-:W-:Y:S01]  /*b2f0*/  ULDC UR4, c[0x0][0xc] ;  /* 0x0000030000047ab9 */ /* 0x000fe20000000800 */
[----:B------:R-:W-:Y:S01]  /*b300*/  UIADD3 UR16, UR5, -0x1, URZ ;  /* 0xffffffff05107890 */ /* 0x000fe2000fffe03f */
[----:B------:R-:W-:Y:S01]  /*b310*/  BSSY B0, `(.L_x_295) ;  /* 0x00000cb000007945 */ /* 0x000fe20003800000 */
[----:B------:R-:W-:Y:S01]  /*b320*/  ULDC UR6, c[0x0][0x658] ;  /* 0x0001960000067ab9 */ /* 0x000fe20000000800 */
[----:B------:R-:W-:Y:S01]  /*b330*/  ULDC UR5, c[0x0][0x10] ;  /* 0x0000040000057ab9 */ /* 0x000fe20000000800 */
[----:B------:R-:W-:Y:S01]  /*b340*/  UMOV UR7, 0xffffffff ;  /* 0xffffffff00077882 */ /* 0x000fe20000000000 */
[----:B------:R-:W-:Y:S01]  /*b350*/  UMOV UR8, 0x1 ;  /* 0x0000000100087882 */ /* 0x000fe20000000000 */
[----:B------:R-:W-:Y:S01]  /*b360*/  UIMAD.WIDE.U32 UR4, UR4, UR5, URZ ;  /* 0x00000005040472a5 */ /* 0x000fe2000f8e003f */
[----:B------:R-:W-:Y:S01]  /*b370*/  IMAD.MOV.U32 R9, RZ, RZ, 0x1 ;  /* 0x00000001ff097424 */ /* 0x000fe200078e00ff */
[----:B------:R-:W-:Y:S01]  /*b380*/  USHF.L.U32 UR7, UR7, UR6, URZ ;  /* 0x0000000607077299 */ /* 0x000fe2000800063f */
[----:B------:R-:W-:Y:S01]  /*b390*/  LOP3.LUT R8, R19, 0x2, RZ, 0xfc, !PT ;  /* 0x0000000213087812 */ /* 0x000fe200078efcff */
[----:B------:R-:W-:-:S02]  /*b3a0*/  USHF.L.U32 UR18, UR8, UR6, URZ ;  /* 0x0000000608127299 */ /* 0x000fc4000800063f */
[----:B------:R-:W-:Y:S01]  /*b3b0*/  ULOP3.LUT UR17, URZ, UR7, URZ, 0x33, !UPT ;  /* 0x000000073f117292 */ /* 0x000fe2000f8e333f */
[----:B------:R-:W-:Y:S01]  /*b3c0*/  ULDC UR6, c[0x0][0x14] ;  /* 0x0000050000067ab9 */ /* 0x000fe20000000800 */
[----:B------:R-:W-:Y:S01]  /*b3d0*/  ULDC.64 UR22, c[0x0][0x198] ;  /* 0x0000660000167ab9 */ /* 0x000fe20000000a00 */
[----:B------:R-:W-:Y:S02]  /*b3e0*/  UIMAD.WIDE.U32 UR20, UR4, UR6, URZ ;  /* 0x00000006041472a5 */ /* 0x000fe4000f8e003f */
[----:B------:R-:W-:Y:S01]  /*b3f0*/  UIMAD UR13, UR5, UR6, URZ ;  /* 0x00000006050d72a4 */ /* 0x000fe2000f8e023f */
[----:B0-----:R-:W-:-:S03]  /*b400*/  VIADD R0, R0, 0x1f ;  /* 0x0000001f00007836 */ /* 0x001fc60000000000 */
[----:B------:R-:W-:Y:S02]  /*b410*/  UIADD3 UR13, UR21, UR13, URZ ;  /* 0x0000000d150d7290 */ /* 0x000fe4000fffe03f */
[----:B------:R-:W-:-:S04]  /*b420*/  SHF.R.S32.HI R3, RZ, 0x1f, R0 ;  /* 0x0000001fff037819 */ /* 0x000fc80000011400 */
[----:B------:R-:W-:Y:S01]  /*b430*/  LEA.HI R10, R3, R0, RZ, 0x5 ;  /* 0x00000000030a7211 */ /* 0x000fe200078f28ff */
[C---:B-1----:R-:W-:Y:S02]  /*b440*/  IMAD.SHL.U32 R11, R12.reuse, 0x40, RZ ;  /* 0x000000400c0b7824 */ /* 0x042fe400078e00ff */
[----:B------:R-:W-:Y:S01]  /*b450*/  IMAD.SHL.U32 R12, R12, 0x800, RZ ;  /* 0x000008000c0c7824 */ /* 0x000fe200078e00ff */
[----:B------:R-:W-:Y:S01]  /*b460*/  SHF.R.S32.HI R10, RZ, 0x5, R10 ;  /* 0x00000005ff0a7819 */ /* 0x000fe2000001140a */
[----:B------:R-:W-:Y:S01]  /*b470*/  IMAD.MOV.U32 R0, RZ, RZ, 0x1 ;  /* 0x00000001ff007424 */ /* 0x000fe200078e00ff */
[----:B------:R-:W-:Y:S01]  /*b480*/  LOP3.LUT R11, R11, 0x40, RZ, 0xc0, !PT ;  /* 0x000000400b0b7812 */ /* 0x000fe200078ec0ff */
[----:B------:R-:W-:Y:S01]  /*b490*/  IMAD.MOV.U32 R3, RZ, RZ, RZ ;  /* 0x000000ffff037224 */ /* 0x000fe200078e00ff */
[----:B------:R-:W-:Y:S01]  /*b4a0*/  LOP3.LUT R12, R12, 0x800, RZ, 0xc0, !PT ;  /* 0x000008000c0c7812 */ /* 0x000fe200078ec0ff */
[----:B------:R-:W-:-:S07]  /*b4b0*/  VIADD R13, R10, 0x1 ;  /* 0x000000010a0d7836 */ /* 0x000fce0000000000 */
.L_x_306:
[----:B------:R-:W-:-:S03]  /*b4c0*/  UMOV UR4, 0xffffffff ;  /* 0xffffffff00047882 */ /* 0x000fc60000000000 */
[----:B------:R-:W-:Y:S05]  /*b4d0*/  BRA.DIV UR4, `(.L_x_296) ;  /* 0x0000001204587947 */ /* 0x000fea000b800000 */
[----:B------:R-:W-:-:S13]  /*b4e0*/  ELECT P6, URZ, PT ;  /* 0x00000000003f782f */ /* 0x000fda00038c0000 */
.L_x_322:
[----:B------:R-:W0:Y:S01]  /*b4f0*/  LDC R4, c[0x0][0x28c] ;  /* 0x0000a300ff047b82 */ /* 0x000e220000000800 */
[----:B------:R-:W-:Y:S01]  /*b500*/  BSSY B1, `(.L_x_297) ;  /* 0x0000038000017945 */ /* 0x000fe20003800000 */
[----:B0-----:R-:W-:-:S13]  /*b510*/  ISETP.LT.OR P6, PT, R4, 0x1, !P6 ;  /* 0x000000010400780c */ /* 0x001fda00077c1670 */
[----:B------:R-:W-:Y:S05]  /*b520*/  @P6 BRA `(.L_x_298) ;  /* 0x0000000000d46947 */ /* 0x000fea0003800000 */
[----:B------:R-:W-:Y:S01]  /*b530*/  IMAD R20, R20, 0x80, R11 ;  /* 0x0000008014147824 */ /* 0x000fe200078e020b */
[----:B------:R-:W-:Y:S01]  /*b540*/  MOV R5, R0 ;  /* 0x0000000000057202 */ /* 0x000fe20000000f00 */
[----:B------:R-:W-:Y:S02]  /*b550*/  IMAD.SHL.U32 R21, R21, 0x100, RZ ;  /* 0x0000010015157824 */ /* 0x000fe400078e00ff */
[----:B------:R-:W-:Y:S02]  /*b560*/  IMAD.MOV.U32 R24, RZ, RZ, RZ ;  /* 0x000000ffff187224 */ /* 0x000fe400078e00ff */
[----:B------:R-:W-:Y:S02]  /*b570*/  IMAD.MOV.U32 R4, RZ, RZ, R13 ;  /* 0x000000ffff047224 */ /* 0x000fe400078e000d */
[----:B------:R-:W-:-:S07]  /*b580*/  IMAD.MOV.U32 R7, RZ, RZ, R3 ;  /* 0x000000ffff077224 */ /* 0x000fce00078e0003 */
.L_x_301:
[----:B------:R-:W0:Y:S01]  /*b590*/  S2R R15, SR_CgaCtaId ;  /* 0x00000000000f7919 */ /* 0x000e220000008800 */
[----:B------:R-:W-:Y:S02]  /*b5a0*/  MOV R14, 0x400 ;  /* 0x00000400000e7802 */ /* 0x000fe40000000f00 */
[----:B------:R-:W-:Y:S02]  /*b5b0*/  LOP3.LUT P1, RZ, R18, 0x7f, RZ, 0xc0, !PT ;  /* 0x0000007f12ff7812 */ /* 0x000fe4000782c0ff */
[----:B0-----:R-:W-:Y:S02]  /*b5c0*/  LEA R22, R15, R14, 0x18 ;  /* 0x0000000e0f167211 */ /* 0x001fe400078ec0ff */
[----:B------:R-:W-:-:S09]  /*b5d0*/  SHF.L.U32 R14, R5, 0x1f, RZ ;  /* 0x0000001f050e7819 */ /* 0x000fd200000006ff */
[----:B------:R-:W0:Y:S01]  /*b5e0*/  @!P1 LDC R15, c[0x0][0x500] ;  /* 0x00014000ff0f9b82 */ /* 0x000e220000000800 */
[----:B------:R-:W-:-:S04]  /*b5f0*/  IMAD R23, R7, 0x8, R22 ;  /* 0x0000000807177824 */ /* 0x000fc800078e0216 */
[----:B------:R-:W1:Y:S02]  /*b600*/  SYNCS.PHASECHK.TRANS64.TRYWAIT P0, [R23+URZ+0x48], R14 ;  /* 0x0000480e170075a7 */ /* 0x000e64000800017f */
[----:B-1----:R-:W-:Y:S05]  /*b610*/  @!P0 BRA `(.L_x_299) ;  /* 0x0000001000288947 */ /* 0x002fea0003800000 */
.L_x_323:
[----:B-1----:R-:W-:Y:S01]  /*b620*/  PRMT R14, R8, 0x9910, RZ ;  /* 0x00009910080e7816 */ /* 0x002fe200000000ff */
[----:B0-----:R0:W-:Y:S03]  /*b630*/  @!P1 SYNCS.ARRIVE.TRANS64 RZ, [R23+URZ], R15 ;  /* 0x0000000f17ff99a7 */ /* 0x0011e6000800003f */
[----:B------:R-:W-:-:S13]  /*b640*/  ISETP.NE.AND P0, PT, R14, 0x2, PT ;  /* 0x000000020e00780c */ /* 0x000fda0003f05270 */
[----:B0-----:R-:W-:Y:S05]  /*b650*/  @P0 BRA `(.L_x_300) ;  /* 0x0000000000040947 */ /* 0x001fea0003800000 */
[----:B------:R-:W-:Y:S01]  /*b660*/  BPT.TRAP 0x1 ;  /* 0x000000040000795c */ /* 0x000fe20000300000 */
.L_x_300:
[----:B------:R-:W-:Y:S01]  /*b670*/  IMAD R14, R7, 0x1000, R12 ;  /* 0x00001000070e7824 */ /* 0x000fe200078e020c */
[----:B------:R-:W-:Y:S01]  /*b680*/  R2UR UR9, R23 ;  /* 0x00000000170972ca */ /* 0x000fe200000e0000 */
[--C-:B------:R-:W-:Y:S01]  /*b690*/  IMAD R15, R7, 0x4000, R22.reuse ;  /* 0x00004000070f7824 */ /* 0x100fe200078e0216 */
[----:B------:R-:W-:Y:S01]  /*b6a0*/  UIADD3 UR4, UP0, UR22, 0xf0, URZ ;  /* 0x000000f016047890 */ /* 0x000fe2000ff1e03f */
[----:B------:R-:W-:Y:S01]  /*b6b0*/  IMAD R14, R14, 0x2, R22 ;  /* 0x000000020e0e7824 */ /* 0x000fe200078e0216 */
[----:B------:R-:W-:Y:S01]  /*b6c0*/  R2UR UR11, R21 ;  /* 0x00000000150b72ca */ /* 0x000fe200000e0000 */
[----:B------:R-:W-:Y:S01]  /*b6d0*/  VIADD R4, R4, 0xffffffff ;  /* 0xffffffff04047836 */ /* 0x000fe20000000000 */
[----:B------:R-:W-:Y:S01]  /*b6e0*/  R2UR UR5, R15 ;  /* 0x000000000f0572ca */ /* 0x000fe200000e0000 */
[----:B------:R-:W-:Y:S01]  /*b6f0*/  UIADD3 UR24, UP1, UR22, 0x1f0, URZ ;  /* 0x000001f016187890 */ /* 0x000fe2000ff3e03f */
[----:B------:R-:W-:Y:S01]  /*b700*/  R2UR UR8, R14 ;  /* 0x000000000e0872ca */ /* 0x000fe200000e0000 */
[----:B------:R-:W-:Y:S01]  /*b710*/  VIADD R7, R7, 0x1 ;  /* 0x0000000107077836 */ /* 0x000fe20000000000 */
[----:B------:R-:W-:Y:S01]  /*b720*/  R2UR UR10, R24 ;  /* 0x00000000180a72ca */ /* 0x000fe200000e0000 */
[----:B------:R-:W-:Y:S01]  /*b730*/  UIADD3.X UR25, URZ, UR23, URZ, UP1, !UPT ;  /* 0x000000173f197290 */ /* 0x000fe20008ffe43f */
[----:B------:R-:W-:Y:S01]  /*b740*/  R2UR UR12, R6 ;  /* 0x00000000060c72ca */ /* 0x000fe200000e0000 */
[----:B------:R-:W-:Y:S01]  /*b750*/  UMOV UR6, 0x0 ;  /* 0x0000000000067882 */ /* 0x000fe20000000000 */
[----:B------:R-:W-:Y:S01]  /*b760*/  R2UR UR19, R20 ;  /* 0x00000000141372ca */ /* 0x000fe200000e0000 */
[----:B------:R-:W-:Y:S01]  /*b770*/  UMOV UR7, 0x10000000 ;  /* 0x1000000000077882 */ /* 0x000fe20000000000 */
[----:B------:R-:W-:Y:S01]  /*b780*/  ISETP.GT.AND P1, PT, R4, 0x1, PT ;  /* 0x000000010400780c */ /* 0x000fe20003f24270 */
[----:B------:R-:W-:Y:S01]  /*b790*/  UMOV UR26, 0x30000 ;  /* 0x00030000001a7882 */ /* 0x000fe20000000000 */
[C---:B------:R-:W-:Y:S01]  /*b7a0*/  ISETP.NE.AND P0, PT, R7.reuse, 0x9, PT ;  /* 0x000000090700780c */ /* 0x040fe20003f05270 */
[----:B------:R-:W-:Y:S01]  /*b7b0*/  UIADD3 UR14, UR5, 0x180, URZ ;  /* 0x00000180050e7890 */ /* 0x000fe2000fffe03f */
[----:B------:R-:W-:Y:S01]  /*b7c0*/  VIADD R24, R24, 0x20 ;  /* 0x0000002018187836 */ /* 0x000fe20000000000 */
[----:B------:R-:W-:Y:S01]  /*b7d0*/  UIADD3.X UR5, URZ, UR23, URZ, UP0, !UPT ;  /* 0x000000173f057290 */ /* 0x000fe200087fe43f */
[----:B------:R-:W-:Y:S01]  /*b7e0*/  SEL R14, RZ, 0x1, P0 ;  /* 0x00000001ff0e7807 */ /* 0x000fe20000000000 */
[----:B------:R-:W-:Y:S01]  /*b7f0*/  UIADD3 UR15, UR8, 0x24180, URZ ;  /* 0x00024180080f7890 */ /* 0x000fe2000fffe03f */
[----:B------:R-:W-:-:S02]  /*b800*/  SEL R7, R7, RZ, P0 ;  /* 0x000000ff07077207 */ /* 0x000fc40000000000 */
[----:B------:R-:W-:Y:S01]  /*b810*/  UMOV UR8, UR14 ;  /* 0x0000000e00087c82 */ /* 0x000fe20008000000 */
[----:B------:R-:W-:-:S03]  /*b820*/  LOP3.LUT R5, R5, R14, RZ, 0x3c, !PT ;  /* 0x0000000e05057212 */ /* 0x000fc600078e3cff */
[----:B------:R0:W-:Y:S02]  /*b830*/  UTMALDG.3D [UR8], [UR4], desc[UR6] ;  /* 0x00000608040075b4 */ /* 0x0001e40008011000 */
[----:B0-----:R-:W-:Y:S01]  /*b840*/  UMOV UR8, UR15 ;  /* 0x0000000f00087c82 */ /* 0x001fe20008000000 */
[----:B------:R-:W-:Y:S02]  /*b850*/  UMOV UR11, UR19 ;  /* 0x00000013000b7c82 */ /* 0x000fe40008000000 */
[----:B------:R0:W-:Y:S02]  /*b860*/  UTMALDG.3D.MULTICAST [UR8], [UR24], UR26, desc[UR6] ;  /* 0x00000608180073b4 */ /* 0x0001e4000801181a */
[----:B0-----:R-:W-:Y:S05]  /*b870*/  @P1 BRA `(.L_x_301) ;  /* 0xfffffffc00441947 */ /* 0x001fea000383ffff */
.L_x_298:
[----:B------:R-:W-:Y:S05]  /*b880*/  BSYNC B1 ;  /* 0x0000000000017941 */ /* 0x000fea0003800000 */
.L_x_297:
[----:B------:R-:W-:Y:S01]  /*b890*/  LOP3.LUT P1, RZ, R9, 0xff, RZ, 0xc0, !PT ;  /* 0x000000ff09ff7812 */ /* 0x000fe2000782c0ff */
[C---:B------:R-:W-:Y:S01]  /*b8a0*/  IMAD.IADD R6, R10.reuse, 0x1, R3 ;  /* 0x000000010a067824 */ /* 0x040fe200078e0203 */
[----:B------:R-:W-:Y:S01]  /*b8b0*/  ULDC.64 UR4, c[0x0][0x650] ;  /* 0x0001940000047ab9 */ /* 0x000fe20000000a00 */
[----:B------:R-:W-:Y:S01]  /*b8c0*/  ISETP.GE.U32.AND P2, PT, R10, 0x9, PT ;  /* 0x000000090a00780c */ /* 0x000fe20003f46070 */
[----:B------:R-:W-:Y:S01]  /*b8d0*/  BSSY B1, `(.L_x_302) ;  /* 0x000006c000017945 */ /* 0x000fe20003800000 */
[----:B------:R-:W-:Y:S01]  /*b8e0*/  IMAD.MOV.U32 R21, RZ, RZ, -0x1 ;  /* 0xffffffffff157424 */ /* 0x000fe200078e00ff */
[----:B------:R-:W-:Y:S01]  /*b8f0*/  ISETP.GT.U32.AND P0, PT, R6, 0x8, PT ;  /* 0x000000080600780c */ /* 0x000fe20003f04070 */
[----:B------:R-:W-:Y:S01]  /*b900*/  IMAD.MOV.U32 R20, RZ, RZ, -0x1 ;  /* 0xffffffffff147424 */ /* 0x000fe200078e00ff */
[----:B------:R-:W-:Y:S02]  /*b910*/  PRMT R9, RZ, 0x7610, R9 ;  /* 0x00007610ff097816 */ /* 0x000fe40000000009 */
[----:B------:R-:W-:-:S03]  /*b920*/  ISETP.LT.U32.AND P0, PT, R10, 0x9, P0 ;  /* 0x000000090a00780c */ /* 0x000fc60000701070 */
[----:B------:R-:W0:Y:S01]  /*b930*/  @P1 S2R R5, SR_CgaCtaId ;  /* 0x0000000000051919 */ /* 0x000e220000008800 */
[----:B------:R-:W-:-:S04]  /*b940*/  @P1 MOV R4, 0x400 ;  /* 0x0000040000041802 */ /* 0x000fc80000000f00 */
[----:B0-----:R-:W-:Y:S01]  /*b950*/  @P1 LEA R3, R5, R4, 0x18 ;  /* 0x0000000405031211 */ /* 0x001fe200078ec0ff */
[----:B------:R-:W-:-:S03]  /*b960*/  IMAD.WIDE.U32 R4, R6, 0x38e38e39, RZ ;  /* 0x38e38e3906047825 */ /* 0x000fc600078e00ff */
[----:B------:R0:W-:Y:S01]  /*b970*/  @P1 SYNCS.ARRIVE.TRANS64.A1T0 RZ, [R3+URZ+0xa8], RZ ;  /* 0x0000a8ff03ff19a7 */ /* 0x0001e2000810003f */
[----:B------:R-:W-:Y:S02]  /*b980*/  IADD3 R16, P1, R16, UR20, RZ ;  /* 0x0000001410107c10 */ /* 0x000fe4000ff3e0ff */
[----:B------:R-:W-:Y:S02]  /*b990*/  SHF.R.U32.HI R5, RZ, 0x1, R5 ;  /* 0x00000001ff057819 */ /* 0x000fe40000011605 */
[----:B------:R-:W-:Y:S02]  /*b9a0*/  IADD3.X R17, R17, UR13, RZ, P1, !PT ;  /* 0x0000000d11117c10 */ /* 0x000fe40008ffe4ff */
[----:B------:R-:W-:Y:S02]  /*b9b0*/  PRMT R4, RZ, 0x7610, R4 ;  /* 0x00007610ff047816 */ /* 0x000fe40000000004 */
[----:B0-----:R-:W-:Y:S02]  /*b9c0*/  SEL R3, RZ, 0x1, !P0 ;  /* 0x00000001ff037807 */ /* 0x001fe40004000000 */
[----:B------:R-:W-:-:S02]  /*b9d0*/  ISETP.GE.U32.AND P0, PT, R16, UR4, PT ;  /* 0x0000000410007c0c */ /* 0x000fc4000bf06070 */
[----:B------:R-:W-:Y:S01]  /*b9e0*/  LOP3.LUT R0, R0, R3, RZ, 0x3c, !PT ;  /* 0x0000000300007212 */ /* 0x000fe200078e3cff */
[----:B------:R-:W-:Y:S01]  /*b9f0*/  IMAD R3, R5, -0x9, R6 ;  /* 0xfffffff705037824 */ /* 0x000fe200078e0206 */
[----:B------:R-:W-:Y:S01]  /*ba00*/  ISETP.GE.U32.AND.EX P0, PT, R17, UR5, PT, P0 ;  /* 0x0000000511007c0c */ /* 0x000fe2000bf06100 */
[----:B------:R-:W-:Y:S01]  /*ba10*/  IMAD.MOV.U32 R6, RZ, RZ, -0x1 ;  /* 0xffffffffff067424 */ /* 0x000fe200078e00ff */
[----:B------:R-:W-:-:S11]  /*ba20*/  @P2 LOP3.LUT R0, R0, 0x1, R5, 0x78, !PT ;  /* 0x0000000100002812 */ /* 0x000fd600078e7805 */
[----:B------:R-:W-:Y:S05]  /*ba30*/  @P0 BRA `(.L_x_303) ;  /* 0x0000000400540947 */ /* 0x000fea0003800000 */
[----:B------:R-:W0:Y:S01]  /*ba40*/  S2R R15, SR_CTAID.X ;  /* 0x00000000000f7919 */ /* 0x000e220000002500 */
[----:B------:R-:W-:Y:S01]  /*ba50*/  ULDC.64 UR4, c[0x0][0x628] ;  /* 0x00018a0000047ab9 */ /* 0x000fe20000000a00 */
[----:B------:R-:W-:Y:S01]  /*ba60*/  ULDC UR7, c[0x0][0x630] ;  /* 0x00018c0000077ab9 */ /* 0x000fe20000000800 */
[----:B------:R-:W-:Y:S01]  /*ba70*/  ISETP.NE.U32.AND P0, PT, RZ, UR4, PT ;  /* 0x00000004ff007c0c */ /* 0x000fe2000bf05070 */
[----:B------:R-:W1:Y:S01]  /*ba80*/  S2R R20, SR_CTAID.Y ;  /* 0x0000000000147919 */ /* 0x000e620000002600 */
[----:B------:R-:W-:Y:S01]  /*ba90*/  ULDC UR8, c[0x0][0x150] ;  /* 0x0000540000087ab9 */ /* 0x000fe20000000800 */
[----:B------:R-:W-:Y:S01]  /*baa0*/  MOV R4, R16 ;  /* 0x0000001000047202 */ /* 0x000fe20000000f00 */
[----:B------:R-:W-:Y:S01]  /*bab0*/  IMAD.MOV.U32 R5, RZ, RZ, R17 ;  /* 0x000000ffff057224 */ /* 0x000fe200078e0011 */
[----:B------:R-:W-:Y:S02]  /*bac0*/  ISETP.NE.AND.EX P0, PT, RZ, UR5, PT, P0 ;  /* 0x00000005ff007c0c */ /* 0x000fe4000bf05300 */
[----:B0-----:R-:W-:-:S11]  /*bad0*/  I2FP.F32.U32 R22, R15 ;  /* 0x0000000f00167245 */ /* 0x001fd60000201000 */
[----:B------:R-:W-:Y:S05]  /*bae0*/  @!P0 BRA `(.L_x_304) ;  /* 0x0000000000288947 */ /* 0x000fea0003800000 */
[----:B------:R-:W-:Y:S02]  /*baf0*/  ULDC UR6, c[0x0][0x634] ;  /* 0x00018d0000067ab9 */ /* 0x000fe40000000800 */
[----:B------:R-:W-:-:S05]  /*bb00*/  IADD3 R5, P0, R16, UR6, RZ ;  /* 0x0000000610057c10 */ /* 0x000fca000ff1e0ff */
[----:B------:R-:W-:-:S04]  /*bb10*/  IMAD.X R21, RZ, RZ, R17, P0 ;  /* 0x000000ffff157224 */ /* 0x000fc800000e0611 */
[----:B------:R-:W-:-:S04]  /*bb20*/  IMAD.WIDE.U32 R6, R21, UR4, RZ ;  /* 0x0000000415067c25 */ /* 0x000fc8000f8e00ff */
[----:B------:R-:W-:-:S04]  /*bb30*/  IMAD.WIDE.U32 R6, P0, R5, UR5, R6 ;  /* 0x0000000505067c25 */ /* 0x000fc8000f800006 */
[----:B------:R-:W-:-:S04]  /*bb40*/  IMAD.WIDE.U32 R4, R5, UR4, RZ ;  /* 0x0000000405047c25 */ /* 0x000fc8000f8e00ff */
[----:B------:R-:W-:Y:S01]  /*bb50*/  IMAD.MOV.U32 R4, RZ, RZ, R7 ;  /* 0x000000ffff047224 */ /* 0x000fe200078e0007 */
[----:B------:R-:W-:Y:S01]  /*bb60*/  IADD3 RZ, P1, R5, R6, RZ ;  /* 0x0000000605ff7210 */ /* 0x000fe20007f3e0ff */
[----:B------:R-:W-:-:S04]  /*bb70*/  IMAD.X R5, RZ, RZ, RZ, P0 ;  /* 0x000000ffff057224 */ /* 0x000fc800000e06ff */
[----:B------:R-:W-:-:S08]  /*bb80*/  IMAD.WIDE.U32.X R4, R21, UR5, R4, P1 ;  /* 0x0000000515047c25 */ /* 0x000fd000088e0404 */
.L_x_304:
[--C-:B------:R-:W-:Y:S01]  /*bb90*/  SHF.R.U64 R14, R4, UR7, R5.reuse ;  /* 0x00000007040e7c19 */ /* 0x100fe20008001205 */
[----:B------:R-:W-:Y:S01]  /*bba0*/  FMUL R22, R22, UR8 ;  /* 0x0000000816167c20 */ /* 0x000fe20008400000 */
[----:B------:R-:W-:Y:S01]  /*bbb0*/  SHF.R.U32.HI R4, RZ, UR7, R5 ;  /* 0x00000007ff047c19 */ /* 0x000fe20008011605 */
[----:B------:R-:W0:Y:S01]  /*bbc0*/  LDC R6, c[0x0][0x144] ;  /* 0x00005100ff067b82 */ /* 0x000e220000000800 */
[----:B------:R-:W-:Y:S01]  /*bbd0*/  IADD3 R5, P0, RZ, -R14, RZ ;  /* 0x8000000eff057210 */ /* 0x000fe20007f1e0ff */
[----:B------:R-:W-:Y:S01]  /*bbe0*/  ULDC UR6, c[0x0][0x154] ;  /* 0x0000550000067ab9 */ /* 0x000fe20000000800 */
[----:B-1----:R-:W-:Y:S01]  /*bbf0*/  I2FP.F32.U32 R7, R20 ;  /* 0x0000001400077245 */ /* 0x002fe20000201000 */
[----:B------:R-:W1:Y:S01]  /*bc00*/  F2I.U32.TRUNC.NTZ R22, R22 ;  /* 0x0000001600167305 */ /* 0x000e62000020f000 */
[----:B------:R-:W-:Y:S01]  /*bc10*/  ULDC.64 UR4, c[0x0][0x620] ;  /* 0x0001880000047ab9 */ /* 0x000fe20000000a00 */
[----:B------:R-:W-:Y:S01]  /*bc20*/  IMAD.X R4, RZ, RZ, ~R4, P0 ;  /* 0x000000ffff047224 */ /* 0x000fe200000e0e04 */
[----:B------:R-:W-:Y:S01]  /*bc30*/  ISETP.NE.AND P2, PT, R2, 0x1, PT ;  /* 0x000000010200780c */ /* 0x000fe20003f45270 */
[----:B------:R-:W-:Y:S01]  /*bc40*/  FMUL R23, R7, UR6 ;  /* 0x0000000607177c20 */ /* 0x000fe20008400000 */
[----:B------:R-:W2:Y:S01]  /*bc50*/  LDC R25, c[0x0][0x148] ;  /* 0x00005200ff197b82 */ /* 0x000ea20000000800 */
[----:B------:R-:W-:Y:S01]  /*bc60*/  IMAD R4, R4, UR4, RZ ;  /* 0x0000000404047c24 */ /* 0x000fe2000f8e02ff */
[----:B------:R-:W-:-:S02]  /*bc70*/  ULDC.64 UR6, c[0x0][0x640] ;  /* 0x0001900000067ab9 */ /* 0x000fc40000000a00 */
[----:B------:R-:W-:Y:S01]  /*bc80*/  ISETP.NE.U32.AND P0, PT, RZ, UR6, PT ;  /* 0x00000006ff007c0c */ /* 0x000fe2000bf05070 */
[----:B------:R-:W3:Y:S01]  /*bc90*/  F2I.U32.TRUNC.NTZ R23, R23 ;  /* 0x0000001700177305 */ /* 0x000ee2000020f000 */
[C---:B------:R-:W-:Y:S02]  /*bca0*/  IMAD R7, R5.reuse, UR5, R4 ;  /* 0x0000000505077c24 */ /* 0x040fe4000f8e0204 */
[----:B------:R-:W-:Y:S01]  /*bcb0*/  IMAD.WIDE.U32 R4, R5, UR4, R16 ;  /* 0x0000000405047c25 */ /* 0x000fe2000f8e0010 */
[----:B------:R-:W-:Y:S01]  /*bcc0*/  ULDC UR4, c[0x0][0x618] ;  /* 0x0001860000047ab9 */ /* 0x000fe20000000800 */
[----:B------:R-:W-:Y:S02]  /*bcd0*/  ISETP.NE.AND.EX P0, PT, RZ, UR7, PT, P0 ;  /* 0x00000007ff007c0c */ /* 0x000fe4000bf05300 */
[----:B------:R-:W-:Y:S02]  /*bce0*/  IMAD.IADD R5, R5, 0x1, R7 ;  /* 0x0000000105057824 */ /* 0x000fe400078e0207 */
[----:B-1----:R-:W-:-:S03]  /*bcf0*/  IMAD.MOV R22, RZ, RZ, -R22 ;  /* 0x000000ffff167224 */ /* 0x002fc600078e0a16 */
[----:B------:R-:W-:Y:S01]  /*bd00*/  SHF.R.U64 R21, R4, UR4, R5 ;  /* 0x0000000404157c19 */ /* 0x000fe20008001205 */
[----:B0-----:R-:W-:Y:S01]  /*bd10*/  IMAD R15, R6, R22, R15 ;  /* 0x00000016060f7224 */ /* 0x001fe200078e020f */
[----:B------:R-:W-:Y:S01]  /*bd20*/  SHF.R.U32.HI R4, RZ, UR4, R5 ;  /* 0x00000004ff047c19 */ /* 0x000fe20008011605 */
[----:B------:R-:W-:Y:S01]  /*bd30*/  ULDC UR4, c[0x0][0x608] ;  /* 0x0001820000047ab9 */ /* 0x000fe20000000800 */
[----:B---3--:R-:W-:Y:S02]  /*bd40*/  IMAD.MOV R6, RZ, RZ, -R23 ;  /* 0x000000ffff067224 */ /* 0x008fe400078e0a17 */
[--C-:B------:R-:W-:Y:S02]  /*bd50*/  SHF.R.U64 R22, R21, UR4, R4.reuse ;  /* 0x0000000415167c19 */ /* 0x100fe40008001204 */
[----:B------:R-:W-:Y:S01]  /*bd60*/  SHF.R.U32.HI R5, RZ, UR4, R4 ;  /* 0x00000004ff057c19 */ /* 0x000fe20008011604 */
[----:B------:R-:W-:Y:S01]  /*bd70*/  ULDC UR4, c[0x0][0x658] ;  /* 0x0001960000047ab9 */ /* 0x000fe20000000800 */
[----:B--2---:R-:W-:-:S02]  /*bd80*/  @P2 IMAD R15, R25, R6, R20 ;  /* 0x00000006190f2224 */ /* 0x004fc400078e0214 */
[--C-:B------:R-:W-:Y:S02]  /*bd90*/  SHF.R.U64 R20, R22, UR4, R5.reuse ;  /* 0x0000000416147c19 */ /* 0x100fe40008001205 */
[----:B------:R-:W-:-:S03]  /*bda0*/  SHF.R.U32.HI R23, RZ, UR4, R5 ;  /* 0x00000004ff177c19 */ /* 0x000fc60008011605 */
[----:B------:R-:W-:Y:S02]  /*bdb0*/  IMAD.MOV.U32 R6, RZ, RZ, R20 ;  /* 0x000000ffff067224 */ /* 0x000fe400078e0014 */
[----:B------:R-:W-:Y:S01]  /*bdc0*/  IMAD.MOV.U32 R5, RZ, RZ, R23 ;  /* 0x000000ffff057224 */ /* 0x000fe200078e0017 */
[----:B------:R-:W-:Y:S06]  /*bdd0*/  @!P0 BRA `(.L_x_305) ;  /* 0x00000000002c8947 */ /* 0x000fec0003800000 */
[----:B------:R-:W-:Y:S02]  /*bde0*/  ULDC UR4, c[0x0][0x64c] ;  /* 0x0001930000047ab9 */ /* 0x000fe40000000800 */
[----:B------:R-:W-:-:S05]  /*bdf0*/  IADD3 R5, P0, R20, UR4, RZ ;  /* 0x0000000414057c10 */ /* 0x000fca000ff1e0ff */
[----:B------:R-:W-:-:S04]  /*be00*/  IMAD.X R23, RZ, RZ, R23, P0 ;  /* 0x000000ffff177224 */ /* 0x000fc800000e0617 */
[----:B------:R-:W-:-:S04]  /*be10*/  IMAD.WIDE.U32 R6, R23, UR6, RZ ;  /* 0x0000000617067c25 */ /* 0x000fc8000f8e00ff */
[----:B------:R-:W-:-:S04]  /*be20*/  IMAD.WIDE.U32 R6, P0, R5, UR7, R6 ;  /* 0x0000000705067c25 */ /* 0x000fc8000f800006 */
[----:B------:R-:W-:Y:S01]  /*be30*/  IMAD.WIDE.U32 R4, R5, UR6, RZ ;  /* 0x0000000605047c25 */ /* 0x000fe2000f8e00ff */
[----:B------:R-:W-:-:S04]  /*be40*/  MOV R4, R7 ;  /* 0x0000000700047202 */ /* 0x000fc80000000f00 */
[----:B------:R-:W-:Y:S01]  /*be50*/  IADD3 RZ, P1, R5, R6, RZ ;  /* 0x0000000605ff7210 */ /* 0x000fe20007f3e0ff */
[----:B------:R-:W-:-:S04]  /*be60*/  IMAD.X R5, RZ, RZ, RZ, P0 ;  /* 0x000000ffff057224 */ /* 0x000fc800000e06ff */
[----:B------:R-:W-:-:S04]  /*be70*/  IMAD.WIDE.U32.X R4, R23, UR7, R4, P1 ;  /* 0x0000000717047c25 */ /* 0x000fc800088e0404 */
[----:B------:R-:W-:-:S07]  /*be80*/  IMAD.MOV.U32 R6, RZ, RZ, R4 ;  /* 0x000000ffff067224 */ /* 0x000fce00078e0004 */
.L_x_305:
[----:B------:R-:W-:Y:S01]  /*be90*/  ULDC UR4, c[0x0][0x648] ;  /* 0x0001920000047ab9 */ /* 0x000fe20000000800 */
[----:B------:R-:W-:Y:S01]  /*bea0*/  LOP3.LUT R4, R22, UR17, RZ, 0xc0, !PT ;  /* 0x0000001116047c12 */ /* 0x000fe2000f8ec0ff */
[----:B------:R-:W-:Y:S01]  /*beb0*/  ULDC UR5, c[0x0][0x610] ;  /* 0x0001840000057ab9 */ /* 0x000fe20000000800 */
[----:B------:R-:W-:Y:S01]  /*bec0*/  SHF.R.U64 R5, R6, UR4, R5 ;  /* 0x0000000406057c19 */ /* 0x000fe20008001205 */
[----:B------:R-:W-:Y:S01]  /*bed0*/  ULDC UR4, c[0x0][0x638] ;  /* 0x00018e0000047ab9 */ /* 0x000fe20000000800 */
[----:B------:R-:W-:-:S03]  /*bee0*/  LOP3.LUT R21, R21, UR16, RZ, 0xc0, !PT ;  /* 0x0000001015157c12 */ /* 0x000fc6000f8ec0ff */
[----:B------:R-:W-:Y:S02]  /*bef0*/  IMAD.MOV R7, RZ, RZ, -R5 ;  /* 0x000000ffff077224 */ /* 0x000fe400078e0a05 */
[----:B------:R-:W-:Y:S02]  /*bf00*/  IMAD R4, R5, UR18, R4 ;  /* 0x0000001205047c24 */ /* 0x000fe4000f8e0204 */
[----:B------:R-:W-:Y:S01]  /*bf10*/  IMAD R20, R7, UR4, R20 ;  /* 0x0000000407147c24 */ /* 0x000fe2000f8e0214 */
[----:B------:R-:W-:Y:S01]  /*bf20*/  ULDC UR4, c[0x0][0x600] ;  /* 0x0001800000047ab9 */ /* 0x000fe20000000800 */
[----:B------:R-:W-:Y:S02]  /*bf30*/  IMAD R15, R4, UR5, R15 ;  /* 0x00000005040f7c24 */ /* 0x000fe4000f8e020f */
[----:B------:R-:W-:Y:S02]  /*bf40*/  IMAD R6, R20, UR4, R21 ;  /* 0x0000000414067c24 */ /* 0x000fe4000f8e0215 */
[----:B------:R-:W-:-:S03]  /*bf50*/  IMAD.MOV.U32 R4, RZ, RZ, 0x1 ;  /* 0x00000001ff047424 */ /* 0x000fc600078e00ff */
[----:B------:R-:W-:Y:S02]  /*bf60*/  SEL R20, R6, R15, !P2 ;  /* 0x0000000f06147207 */ /* 0x000fe40005000000 */
[----:B------:R-:W-:Y:S01]  /*bf70*/  SEL R21, R15, R6, !P2 ;  /* 0x000000060f157207 */ /* 0x000fe20005000000 */
[----:B------:R-:W-:-:S07]  /*bf80*/  IMAD.MOV.U32 R6, RZ, RZ, R14 ;  /* 0x000000ffff067224 */ /* 0x000fce00078e000e */
.L_x_303:
[----:B------:R-:W-:Y:S05]  /*bf90*/  BSYNC B1 ;  /* 0x0000000000017941 */ /* 0x000fea0003800000 */
.L_x_302:
[----:B------:R-:W-:-:S13]  /*bfa0*/  LOP3.LUT P0, RZ, R4, 0xff, RZ, 0xc0, !PT ;  /* 0x000000ff04ff7812 */ /* 0x000fda000780c0ff */
[----:B------:R-:W-:Y:S05]  /*bfb0*/  @P0 BRA `(.L_x_306) ;  /* 0xfffffff400400947 */ /* 0x000fea000383ffff */
[----:B------:R-:W-:Y:S05]  /*bfc0*/  BSYNC B0 ;  /* 0x0000000000007941 */ /* 0x000fea0003800000 */
.L_x_295:
[----:B------:R-:W-:-:S03]  /*bfd0*/  UMOV UR4, 0xffffffff ;  /* 0xffffffff00047882 */ /* 0x000fc60000000000 */
[----:B------:R-:W-:Y:S05]  /*bfe0*/  BRA.DIV UR4, `(.L_x_307) ;  /* 0x0000000604c87947 */ /* 0x000fea000b800000 */
[----:B------:R-:W-:-:S13]  /*bff0*/  ELECT P6, URZ, PT ;  /* 0x00000000003f782f */ /* 0x000fda00038c0000 */
.L_x_326:
[----:B------:R-:W-:Y:S04]  /*c000*/  BSSY B0, `(.L_x_308) ;  /* 0x0000058000007945 */ /* 0x000fe80003800000 */
[----:B------:R-:W-:Y:S05]  /*c010*/  @!P6 BRA `(.L_x_309) ;  /* 0x000000040058e947 */ /* 0x000fea0003800000 */
[----:B------:R-:W-:-:S04]  /*c020*/  LOP3.LUT R19, R19, 0x2, RZ, 0xfc, !PT ;  /* 0x0000000213137812 */ /* 0x000fc800078efcff */
[----:B------:R-:W-:-:S13]  /*c030*/  ISETP.NE.AND P0, PT, R19, 0x3, PT ;  /* 0x000000031300780c */ /* 0x000fda0003f05270 */
[----:B------:R-:W-:Y:S05]  /*c040*/  @!P0 BRA `(.L_x_310) ;  /* 0x0000000000048947 */ /* 0x000fea0003800000 */
[----:B------:R-:W-:Y:S01]  /*c050*/  BPT.TRAP 0x1 ;  /* 0x000000040000795c */ /* 0x000fe20000300000 */
.L_x_310:
[----:B------:R-:W0:Y:S01]  /*c060*/  S2R R5, SR_CgaCtaId ;  /* 0x0000000000057919 */ /* 0x000e220000008800 */
[----:B------:R-:W-:Y:S02]  /*c070*/  MOV R2, 0x400 ;  /* 0x0000040000027802 */ /* 0x000fe40000000f00 */
[----:B------:R-:W-:Y:S02]  /*c080*/  SHF.L.U32 R4, R0, 0x1f, RZ ;  /* 0x0000001f00047819 */ /* 0x000fe400000006ff */
[----:B0-----:R-:W-:-:S05]  /*c090*/  LEA R2, R5, R2, 0x18 ;  /* 0x0000000205027211 */ /* 0x001fca00078ec0ff */
[----:B------:R-:W-:-:S04]  /*c0a0*/  VIADD R2, R2, 0x48 ;  /* 0x0000004802027836 */ /* 0x000fc80000000000 */
[C---:B------:R-:W-:Y:S02]  /*c0b0*/  IMAD R7, R3.reuse, 0x8, R2 ;  /* 0x0000000803077824 */ /* 0x040fe400078e0202 */
[----:B------:R-:W-:Y:S02]  /*c0c0*/  VIADD R3, R3, 0x1 ;  /* 0x0000000103037836 */ /* 0x000fe40000000000 */
[----:B------:R-:W0:Y:S03]  /*c0d0*/  SYNCS.PHASECHK.TRANS64.TRYWAIT P0, [R7+URZ], R4 ;  /* 0x00000004070075a7 */ /* 0x000e26000800017f */
[----:B------:R-:W-:-:S04]  /*c0e0*/  ISETP.NE.AND P1, PT, R3, 0x9, PT ;  /* 0x000000090300780c */ /* 0x000fc80003f25270 */
[----:B------:R-:W-:Y:S02]  /*c0f0*/  SEL R5, RZ, 0x1, P1 ;  /* 0x00000001ff057807 */ /* 0x000fe40000800000 */
[----:B------:R-:W-:Y:S02]  /*c100*/  SEL R3, R3, RZ, P1 ;  /* 0x000000ff03037207 */ /* 0x000fe40000800000 */
[----:B------:R-:W-:-:S03]  /*c110*/  LOP3.LUT R6, R0, R5, RZ, 0x3c, !PT ;  /* 0x0000000500067212 */ /* 0x000fc600078e3cff */
[----:B------:R-:W-:Y:S01]  /*c120*/  IMAD R8, R3, 0x8, R2 ;  /* 0x0000000803087824 */ /* 0x000fe200078e0202 */
[----:B------:R-:W-:Y:S01]  /*c130*/  SHF.L.U32 R5, R6, 0x1f, RZ ;  /* 0x0000001f06057819 */ /* 0x000fe200000006ff */
[----:B0-----:R-:W-:Y:S06]  /*c140*/  @!P0 BRA `(.L_x_311) ;  /* 0x0000000400908947 */ /* 0x001fec0003800000 */
.L_x_327:
[----:B------:R-:W1:Y:S01]  /*c150*/  SYNCS.PHASECHK.TRANS64.TRYWAIT P0, [R8+URZ], R5 ;  /* 0x00000005080075a7 */ /* 0x000e62000800017f */
[----:B------:R-:W-:-:S05]  /*c160*/  VIADD R0, R3, 0x1 ;  /* 0x0000000103007836 */ /* 0x000fca0000000000 */
[----:B------:R-:W-:-:S04]  /*c170*/  ISETP.NE.AND P1, PT, R0, 0x9, PT ;  /* 0x000000090000780c */ /* 0x000fc80003f25270 */
[----:B------:R-:W-:Y:S02]  /*c180*/  SEL R3, RZ, 0x1, P1 ;  /* 0x00000001ff037807 */ /* 0x000fe40000800000 */
[----:B0-----:R-:W-:Y:S02]  /*c190*/  SEL R7, R0, RZ, P1 ;  /* 0x000000ff00077207 */ /* 0x001fe40000800000 */
[----:B------:R-:W-:-:S03]  /*c1a0*/  LOP3.LUT R6, R6, R3, RZ, 0x3c, !PT ;  /* 0x0000000306067212 */ /* 0x000fc600078e3cff */
[----:B------:R-:W-:Y:S01]  /*c1b0*/  IMAD R9, R7, 0x8, R2 ;  /* 0x0000000807097824 */ /* 0x000fe200078e0202 */
[----:B------:R-:W-:Y:S01]  /*c1c0*/  SHF.L.U32 R4, R6, 0x1f, RZ ;  /* 0x0000001f06047819 */ /* 0x000fe200000006ff */
[----:B-1----:R-:W-:Y:S06]  /*c1d0*/  @!P0 BRA `(.L_x_312) ;  /* 0x0000000400808947 */ /* 0x002fec0003800000 */
.L_x_328:
[----:B------:R-:W1:Y:S01]  /*c1e0*/  SYNCS.PHASECHK.TRANS64.TRYWAIT P0, [R9+URZ], R4 ;  /* 0x00000004090075a7 */ /* 0x000e62000800017f */
[----:B------:R-:W-:-:S05]  /*c1f0*/  VIADD R0, R7, 0x1 ;  /* 0x0000000107007836 */ /* 0x000fca0000000000 */
[----:B------:R-:W-:-:S04]  /*c200*/  ISETP.NE.AND P1, PT, R0, 0x9, PT ;  /* 0x000000090000780c */ /* 0x000fc80003f25270 */
[----:B------:R-:W-:Y:S02]  /*c210*/  SEL R3, RZ, 0x1, P1 ;  /* 0x00000001ff037807 */ /* 0x000fe40000800000 */
[----:B------:R-:W-:Y:S02]  /*c220*/  SEL R7, R0, RZ, P1 ;  /* 0x000000ff00077207 */ /* 0x000fe40000800000 */
[----:B------:R-:W-:-:S03]  /*c230*/  LOP3.LUT R6, R6, R3, RZ, 0x3c, !PT ;  /* 0x0000000306067212 */ /* 0x000fc600078e3cff */
[----:B0-----:R-:W-:Y:S01]  /*c240*/  IMAD R8, R7, 0x8, R2 ;  /* 0x0000000807087824 */ /* 0x001fe200078e0202 */
[----:B------:R-:W-:Y:S01]  /*c250*/  SHF.L.U32 R5, R6, 0x1f, RZ ;  /* 0x0000001f06057819 */ /* 0x000fe200000006ff */
[----:B-1----:R-:W-:Y:S06]  /*c260*/  @!P0 BRA `(.L_x_313) ;  /* 0x0000000400708947 */ /* 0x002fec0003800000 */
.L_x_329:
[----:B------:R-:W1:Y:S01]  /*c270*/  SYNCS.PHASECHK.TRANS64.TRYWAIT P0, [R8+URZ], R5 ;  /* 0x00000005080075a7 */ /* 0x000e62000800017f */
[----:B------:R-:W-:-:S04]  /*c280*/  IADD3 R0, R7, 0x1, RZ ;  /* 0x0000000107007810 */ /* 0x000fc80007ffe0ff */
[----:B------:R-:W-:-:S04]  /*c290*/  ISETP.NE.AND P1, PT, R0, 0x9, PT ;  /* 0x000000090000780c */ /* 0x000fc80003f25270 */
[----:B------:R-:W-:Y:S02]  /*c2a0*/  SEL R3, RZ, 0x1, P1 ;  /* 0x00000001ff037807 */ /* 0x000fe40000800000 */
[----:B------:R-:W-:Y:S02]  /*c2b0*/  SEL R7, R0, RZ, P1 ;  /* 0x000000ff00077207 */ /* 0x000fe40000800000 */
[----:B------:R-:W-:-:S03]  /*c2c0*/  LOP3.LUT R6, R6, R3, RZ, 0x3c, !PT ;  /* 0x0000000306067212 */ /* 0x000fc600078e3cff */
[----:B0-----:R-:W-:Y:S01]  /*c2d0*/  IMAD R9, R7, 0x8, R2 ;  /* 0x0000000807097824 */ /* 0x001fe200078e0202 */
[----:B------:R-:W-:Y:S01]  /*c2e0*/  SHF.L.U32 R4, R6, 0x1f, RZ ;  /* 0x0000001f06047819 */ /* 0x000fe200000006ff */
[----:B-1----:R-:W-:Y:S06]  /*c2f0*/  @!P0 BRA `(.L_x_314) ;  /* 0x0000000400608947 */ /* 0x002fec0003800000 */
.L_x_330:
        /* <DEDUP_REMOVED lines=9> */
.L_x_331:
        /* <DEDUP_REMOVED lines=9> */
.L_x_332:
[----:B------:R-:W1:Y:S01]  /*c420*/  SYNCS.PHASECHK.TRANS64.TRYWAIT P0, [R9+URZ], R4 ;  /* 0x00000004090075a7 */ /* 0x000e62000800017f */
[----:B------:R-:W-:-:S05]  /*c430*/  VIADD R0, R7, 0x1 ;  /* 0x0000000107007836 */ /* 0x000fca0000000000 */
[----:B------:R-:W-:-:S04]  /*c440*/  ISETP.NE.AND P1, PT, R0, 0x9, PT ;  /* 0x000000090000780c */ /* 0x000fc80003f25270 */
[----:B------:R-:W-:Y:S02]  /*c450*/  SEL R3, RZ, 0x1, P1 ;  /* 0x00000001ff037807 */ /* 0x000fe40000800000 */
[----:B------:R-:W-:Y:S02]  /*c460*/  SEL R7, R0, RZ, P1 ;  /* 0x000000ff00077207 */ /* 0x000fe40000800000 */
[----:B------:R-:W-:-:S03]  /*c470*/  LOP3.LUT R11, R6, R3, RZ, 0x3c, !PT ;  /* 0x00000003060b7212 */ /* 0x000fc600078e3cff */
[----:B------:R-:W-:Y:S01]  /*c480*/  IMAD R6, R7, 0x8, R2 ;  /* 0x0000000807067824 */ /* 0x000fe200078e0202 */
[----:B0-----:R-:W-:Y:S01]  /*c490*/  SHF.L.U32 R5, R11, 0x1f, RZ ;  /* 0x0000001f0b057819 */ /* 0x001fe200000006ff */
[----:B-1----:R-:W-:Y:S06]  /*c4a0*/  @!P0 BRA `(.L_x_317) ;  /* 0x0000000400308947 */ /* 0x002fec0003800000 */
.L_x_333:
[----:B------:R-:W1:Y:S01]  /*c4b0*/  SYNCS.PHASECHK.TRANS64.TRYWAIT P0, [R6+URZ], R5 ;  /* 0x00000005060075a7 */ /* 0x000e62000800017f */
[----:B------:R-:W-:-:S05]  /*c4c0*/  VIADD R0, R7, 0x1 ;  /* 0x0000000107007836 */ /* 0x000fca0000000000 */
[----:B------:R-:W-:-:S04]  /*c4d0*/  ISETP.NE.AND P1, PT, R0, 0x9, PT ;  /* 0x000000090000780c */ /* 0x000fc80003f25270 */
[----:B0-----:R-:W-:Y:S02]  /*c4e0*/  SEL R4, RZ, 0x1, P1 ;  /* 0x00000001ff047807 */ /* 0x001fe40000800000 */
[----:B------:R-:W-:Y:S02]  /*c4f0*/  SEL R3, R0, RZ, P1 ;  /* 0x000000ff00037207 */ /* 0x000fe40000800000 */
[----:B------:R-:W-:Y:S01]  /*c500*/  LOP3.LUT R0, R11, R4, RZ, 0x3c, !PT ;  /* 0x000000040b007212 */ /* 0x000fe200078e3cff */
[----:B-1----:R-:W-:Y:S06]  /*c510*/  @!P0 BRA `(.L_x_318) ;  /* 0x0000000400288947 */ /* 0x002fec0003800000 */
.L_x_334:
[----:B------:R-:W-:Y:S01]  /*c520*/  IMAD R3, R3, 0x8, R2 ;  /* 0x0000000803037824 */ /* 0x000fe200078e0202 */
[----:B------:R-:W-:-:S07]  /*c530*/  SHF.L.U32 R0, R0, 0x1f, RZ ;  /* 0x0000001f00007819 */ /* 0x000fce00000006ff */
.L_x_319:
[----:B-1----:R1:W2:Y:S02]  /*c540*/  SYNCS.PHASECHK.TRANS64.TRYWAIT P0, [R3+URZ], R0 ;  /* 0x00000000030075a7 */ /* 0x0022a4000800017f */
[----:B--2---:R-:W-:Y:S05]  /*c550*/  @!P0 NANOSLEEP.SYNCS 0x989680 ;  /* 0x009896800000895d */ /* 0x004fea0003900000 */
[----:B------:R-:W2:Y:S02]  /*c560*/  @!P0 SYNCS.PHASECHK.TRANS64 P0, [R3+URZ], R0 ;  /* 0x00000000030085a7 */ /* 0x000ea4000800007f */
[----:B--2---:R-:W-:Y:S05]  /*c570*/  @!P0 BRA `(.L_x_319) ;  /* 0xfffffffc00f08947 */ /* 0x004fea000383ffff */
.L_x_309:
[----:B------:R-:W-:Y:S05]  /*c580*/  BSYNC B0 ;  /* 0x0000000000007941 */ /* 0x000fea0003800000 */
.L_x_308:
[----:B------:R-:W-:Y:S05]  /*c590*/  EXIT ;  /* 0x000000000000794d */ /* 0x000fea0003800000 */
.L_x_22:
[----:B----4-:R4:W0:Y:S02]  /*c5a0*/  SYNCS.PHASECHK.TRANS64.TRYWAIT P1, [R3+URZ], R0 ;  /* 0x00000000030075a7 */ /* 0x010824000802017f */
[----:B0-----:R-:W-:Y:S05]  /*c5b0*/  @!P1 NANOSLEEP.SYNCS 0x989680 ;  /* 0x009896800000995d */ /* 0x001fea0003900000 */
[----:B------:R-:W0:Y:S02]  /*c5c0*/  @!P1 SYNCS.PHASECHK.TRANS64 P1, [R3+URZ], R0 ;  /* 0x00000000030095a7 */ /* 0x000e24000802007f */
[----:B0-----:R-:W-:Y:S05]  /*c5d0*/  @!P1 BRA `(.L_x_22) ;  /* 0xfffffffc00f09947 */ /* 0x001fea000383ffff */
[----:B------:R-:W-:Y:S05]  /*c5e0*/  BRA `(.L_x_21) ;  /* 0xffffff5000007947 */ /* 0x000fea000383ffff */
.L_x_27:
[----:B-1----:R1:W3:Y:S02]  /*c5f0*/  SYNCS.PHASECHK.TRANS64.TRYWAIT P1, [R5+URZ], R4 ;  /* 0x00000004050075a7 */ /* 0x0022e4000802017f */
[----:B---3--:R-:W-:Y:S05]  /*c600*/  @!P1 NANOSLEEP.SYNCS 0x989680 ;  /* 0x009896800000995d */ /* 0x008fea0003900000 */
[----:B------:R-:W3:Y:S02]  /*c610*/  @!P1 SYNCS.PHASECHK.TRANS64 P1, [R5+URZ], R4 ;  /* 0x00000004050095a7 */ /* 0x000ee4000802007f */
[----:B---3--:R-:W-:Y:S05]  /*c620*/  @!P1 BRA `(.L_x_27) ;  /* 0xfffffffc00f09947 */ /* 0x008fea000383ffff */
[----:B------:R-:W-:Y:S05]  /*c630*/  BRA `(.L_x_26) ;  /* 0xffffff5000e07947 */ /* 0x000fea000383ffff */
.L_x_296:
[----:B------:R-:W-:Y:S01]  /*c640*/  BSSY B1, `(.L_x_320) ;  /* 0x0000006000017945 */ /* 0x000fe20003800000 */
[----:B------:R-:W-:-:S07]  /*c650*/  IMAD.MOV.U32 R15, RZ, RZ, -0x1 ;  /* 0xffffffffff0f7424 */ /* 0x000fce00078e00ff */
[----:B------:R-:W-:Y:S05]  /*c660*/  WARPSYNC.COLLECTIVE R15, `(.L_x_321) ;  /* 0x000000000f0c7348 */ /* 0x000fea0003c00000 */
[----:B------:R-:W-:Y:S02]  /*c670*/  ELECT P6, UR62, PT ;  /* 0x00000000003e782f */ /* 0x000fe400038c0000 */
[----:B------:R-:W-:Y:S01]  /*c680*/  MOV R14, UR62 ;  /* 0x0000003e000e7c02 */ /* 0x000fe20008000f00 */
[----:B------:R-:W-:Y:S10]  /*c690*/  ENDCOLLECTIVE ;  /* 0x000000000000791b */ /* 0x000ff40003800000 */
.L_x_321:
[----:B------:R-:W-:Y:S05]  /*c6a0*/  BSYNC B1 ;  /* 0x0000000000017941 */ /* 0x000fea0003800000 */
.L_x_320:
[----:B------:R-:W-:Y:S05]  /*c6b0*/  BRA `(.L_x_322) ;  /* 0xffffffec008c7947 */ /* 0x000fea000383ffff */
.L_x_299:
[----:B-1----:R1:W2:Y:S02]  /*c6c0*/  SYNCS.PHASECHK.TRANS64.TRYWAIT P0, [R23+URZ+0x48], R14 ;  /* 0x0000480e170075a7 */ /* 0x0022a4000800017f */
[----:B--2---:R-:W-:Y:S05]  /*c6d0*/  @!P0 NANOSLEEP.SYNCS 0x989680 ;  /* 0x009896800000895d */ /* 0x004fea0003900000 */
[----:B------:R-:W2:Y:S02]  /*c6e0*/  @!P0 SYNCS.PHASECHK.TRANS64 P0, [R23+URZ+0x48], R14 ;  /* 0x0000480e170085a7 */ /* 0x000ea4000800007f */
[----:B--2---:R-:W-:Y:S05]  /*c6f0*/  @!P0 BRA `(.L_x_299) ;  /* 0xfffffffc00f08947 */ /* 0x004fea000383ffff */
[----:B------:R-:W-:Y:S05]  /*c700*/  BRA `(.L_x_323) ;  /* 0xffffffec00c47947 */ /* 0x000fea000383ffff */
.L_x_307:
[----:B------:R-:W-:Y:S01]  /*c710*/  BSSY B0, `(.L_x_324) ;  /* 0x0000006000007945 */ /* 0x000fe20003800000 */
[----:B------:R-:W-:-:S07]  /*c720*/  IMAD.MOV.U32 R15, RZ, RZ, -0x1 ;  /* 0xffffffffff0f7424 */ /* 0x000fce00078e00ff */
[----:B------:R-:W-:Y:S05]  /*c730*/  WARPSYNC.COLLECTIVE R15, `(.L_x_325) ;  /* 0x000000000f0c7348 */ /* 0x000fea0003c00000 */
[----:B------:R-:W-:Y:S02]  /*c740*/  ELECT P6, UR62, PT ;  /* 0x00000000003e782f */ /* 0x000fe400038c0000 */
[----:B------:R-:W-:Y:S01]  /*c750*/  MOV R14, UR62 ;  /* 0x0000003e000e7c02 */ /* 0x000fe20008000f00 */
[----:B------:R-:W-:Y:S10]  /*c760*/  ENDCOLLECTIVE ;  /* 0x000000000000791b */ /* 0x000ff40003800000 */
.L_x_325:
[----:B------:R-:W-:Y:S05]  /*c770*/  BSYNC B0 ;  /* 0x0000000000007941 */ /* 0x000fea0003800000 */
.L_x_324:
[----:B------:R-:W-:Y:S05]  /*c780*/  BRA `(.L_x_326) ;  /* 0xfffffff8001c7947 */ /* 0x000fea000383ffff */
.L_x_311:
[----:B0-----:R0:W1:Y:S02]  /*c790*/  SYNCS.PHASECHK.TRANS64.TRYWAIT P0, [R7+URZ], R4 ;  /* 0x00000004070075a7 */ /* 0x001064000800017f */
[----:B-1----:R-:W-:Y:S05]  /*c7a0*/  @!P0 NANOSLEEP.SYNCS 0x989680 ;  /* 0x009896800000895d */ /* 0x002fea0003900000 */
[----:B------:R-:W1:Y:S02]  /*c7b0*/  @!P0 SYNCS.PHASECHK.TRANS64 P0, [R7+URZ], R4 ;  /* 0x00000004070085a7 */ /* 0x000e64000800007f */
[----:B-1----:R-:W-:Y:S05]  /*c7c0*/  @!P0 BRA `(.L_x_311) ;  /* 0xfffffffc00f08947 */ /* 0x002fea000383ffff */
[----:B------:R-:W-:Y:S05]  /*c7d0*/  BRA `(.L_x_327) ;  /* 0xfffffff8005c7947 */ /* 0x000fea000383ffff */
.L_x_312:
[----:B0-----:R0:W1:Y:S02]  /*c7e0*/  SYNCS.PHASECHK.TRANS64.TRYWAIT P0, [R8+URZ], R5 ;  /* 0x00000005080075a7 */ /* 0x001064000800017f */
[----:B-1----:R-:W-:Y:S05]  /*c7f0*/  @!P0 NANOSLEEP.SYNCS 0x989680 ;  /* 0x009896800000895d */ /* 0x002fea0003900000 */
[----:B------:R-:W1:Y:S02]  /*c800*/  @!P0 SYNCS.PHASECHK.TRANS64 P0, [R8+URZ], R5 ;  /* 0x00000005080085a7 */ /* 0x000e64000800007f */
[----:B-1----:R-:W-:Y:S05]  /*c810*/  @!P0 BRA `(.L_x_312) ;  /* 0xfffffffc00f08947 */ /* 0x002fea000383ffff */
[----:B------:R-:W-:Y:S05]  /*c820*/  BRA `(.L_x_328) ;  /* 0xfffffff8006c7947 */ /* 0x000fea000383ffff */
.L_x_313:
[----:B0-----:R0:W1:Y:S02]  /*c830*/  SYNCS.PHASECHK.TRANS64.TRYWAIT P0, [R9+URZ], R4 ;  /* 0x00000004090075a7 */ /* 0x001064000800017f */
[----:B-1----:R-:W-:Y:S05]  /*c840*/  @!P0 NANOSLEEP.SYNCS 0x989680 ;  /* 0x009896800000895d */ /* 0x002fea0003900000 */
[----:B------:R-:W1:Y:S02]  /*c850*/  @!P0 SYNCS.PHASECHK.TRANS64 P0, [R9+URZ], R4 ;  /* 0x00000004090085a7 */ /* 0x000e64000800007f */
[----:B-1----:R-:W-:Y:S05]  /*c860*/  @!P0 BRA `(.L_x_313) ;  /* 0xfffffffc00f08947 */ /* 0x002fea000383ffff */
[----:B------:R-:W-:Y:S05]  /*c870*/  BRA `(.L_x_329) ;  /* 0xfffffff8007c7947 */ /* 0x000fea000383ffff */
.L_x_314:
[----:B0-----:R0:W1:Y:S02]  /*c880*/  SYNCS.PHASECHK.TRANS64.TRYWAIT P0, [R8+URZ], R5 ;  /* 0x00000005080075a7 */ /* 0x001064000800017f */
[----:B-1----:R-:W-:Y:S05]  /*c890*/  @!P0 NANOSLEEP.SYNCS 0x989680 ;  /* 0x009896800000895d */ /* 0x002fea0003900000 */
[----:B------:R-:W1:Y:S02]  /*c8a0*/  @!P0 SYNCS.PHASECHK.TRANS64 P0, [R8+URZ], R5 ;  /* 0x00000005080085a7 */ /* 0x000e64000800007f */
[----:B-1----:R-:W-:Y:S05]  /*c8b0*/  @!P0 BRA `(.L_x_314) ;  /* 0xfffffffc00f08947 */ /* 0x002fea000383ffff */
[----:B------:R-:W-:Y:S05]  /*c8c0*/  BRA `(.L_x_330) ;  /* 0xfffffff8008c7947 */ /* 0x000fea000383ffff */
.L_x_315:
[----:B0-----:R0:W1:Y:S02]  /*c8d0*/  SYNCS.PHASECHK.TRANS64.TRYWAIT P0, [R9+URZ], R4 ;  /* 0x00000004090075a7 */ /* 0x001064000800017f */
[----:B-1----:R-:W-:Y:S05]  /*c8e0*/  @!P0 NANOSLEEP.SYNCS 0x989680 ;  /* 0x009896800000895d */ /* 0x002fea0003900000 */
[----:B------:R-:W1:Y:S02]  /*c8f0*/  @!P0 SYNCS.PHASECHK.TRANS64 P0, [R9+URZ], R4 ;  /* 0x00000004090085a7 */ /* 0x000e64000800007f */
[----:B-1----:R-:W-:Y:S05]  /*c900*/  @!P0 BRA `(.L_x_315) ;  /* 0xfffffffc00f08947 */ /* 0x002fea000383ffff */
[----:B------:R-:W-:Y:S05]  /*c910*/  BRA `(.L_x_331) ;  /* 0xfffffff8009c7947 */ /* 0x000fea000383ffff */
.L_x_316:
[----:B0-----:R0:W1:Y:S02]  /*c920*/  SYNCS.PHASECHK.TRANS64.TRYWAIT P0, [R8+URZ], R5 ;  /* 0x00000005080075a7 */ /* 0x001064000800017f */
[----:B-1----:R-:W-:Y:S05]  /*c930*/  @!P0 NANOSLEEP.SYNCS 0x989680 ;  /* 0x009896800000895d */ /* 0x002fea0003900000 */
[----:B------:R-:W1:Y:S02]  /*c940*/  @!P0 SYNCS.PHASECHK.TRANS64 P0, [R8+URZ], R5 ;  /* 0x00000005080085a7 */ /* 0x000e64000800007f */
[----:B-1----:R-:W-:Y:S05]  /*c950*/  @!P0 BRA `(.L_x_316) ;  /* 0xfffffffc00f08947 */ /* 0x002fea000383ffff */
[----:B------:R-:W-:Y:S05]  /*c960*/  BRA `(.L_x_332) ;  /* 0xfffffff800ac7947 */ /* 0x000fea000383ffff */
.L_x_317:
[----:B0-----:R0:W1:Y:S02]  /*c970*/  SYNCS.PHASECHK.TRANS64.TRYWAIT P0, [R9+URZ], R4 ;  /* 0x00000004090075a7 */ /* 0x001064000800017f */
[----:B-1----:R-:W-:Y:S05]  /*c980*/  @!P0 NANOSLEEP.SYNCS 0x989680 ;  /* 0x009896800000895d */ /* 0x002fea0003900000 */
[----:B------:R-:W1:Y:S02]  /*c990*/  @!P0 SYNCS.PHASECHK.TRANS64 P0, [R9+URZ], R4 ;  /* 0x00000004090085a7 */ /* 0x000e64000800007f */
[----:B-1----:R-:W-:Y:S05]  /*c9a0*/  @!P0 BRA `(.L_x_317) ;  /* 0xfffffffc00f08947 */ /* 0x002fea000383ffff */
[----:B------:R-:W-:Y:S05]  /*c9b0*/  BRA `(.L_x_333) ;  /* 0xfffffff800bc7947 */ /* 0x000fea000383ffff */
.L_x_318:
[----:B0-----:R0:W1:Y:S02]  /*c9c0*/  SYNCS.PHASECHK.TRANS64.TRYWAIT P0, [R6+URZ], R5 ;  /* 0x00000005060075a7 */ /* 0x001064000800017f */
[----:B-1----:R-:W-:Y:S05]  /*c9d0*/  @!P0 NANOSLEEP.SYNCS 0x989680 ;  /* 0x009896800000895d */ /* 0x002fea0003900000 */
[----:B------:R-:W1:Y:S02]  /*c9e0*/  @!P0 SYNCS.PHASECHK.TRANS64 P0, [R6+URZ], R5 ;  /* 0x00000005060085a7 */ /* 0x000e64000800007f */
[----:B-1----:R-:W-:Y:S05]  /*c9f0*/  @!P0 BRA `(.L_x_318) ;  /* 0xfffffffc00f08947 */ /* 0x002fea000383ffff */
[----:B------:R-:W-:Y:S05]  /*ca00*/  BRA `(.L_x_334) ;  /* 0xfffffff800c47947 */ /* 0x000fea000383ffff */
.L_x_335:
[----:B------:R-:W-:-:S00]  /*ca10*/  BRA `(.L_x_335) ;  /* 0xfffffffc00fc7947 */ /* 0x000fc0000383ffff */
[----:B------:R-:W-:-:S00]  /*ca20*/  NOP ;  /* 0x0000000000007918 */ /* 0x000fc00000000000 */
        /* <DEDUP_REMOVED lines=13> */
.L_x_336:


//--------------------- .nv.global.init           --------------------------
	.section	.nv.global.init,"aw",@progbits
.nv.global.init:
	.type		$str$22,@object
	.size		$str$22,($str$23 - $str$22)
$str$22:
        /*0000*/ 	.byte	0x6b, 0x5f, 0x74, 0x69, 0x6c, 0x65, 0x5f, 0x63, 0x6f, 0x75, 0x6e, 0x74, 0x20, 0x3e, 0x3d, 0x20
        /*0010*/ 	.byte	0x31, 0x00
	.type		$str$23,@object
	.size		$str$23,(__unnamed_1 - $str$23)
$str$23:
        /*0012*/ 	.byte	0x2f, 0x74, 0x6d, 0x70, 0x2f, 0x63, 0x75, 0x74, 0x6c, 0x61, 0x73, 0x73, 0x5f, 0x73, 0x77, 0x65
        /*0022*/ 	.byte	0x65, 0x70, 0x5f, 0x73, 0x72, 0x63, 0x2f, 0x69, 0x6e, 0x63, 0x6c, 0x75, 0x64, 0x65, 0x2f, 0x63
        /*0032*/ 	.byte	0x75, 0x74, 0x6c, 0x61, 0x73, 0x73, 0x2f, 0x67, 0x65, 0x6d, 0x6d, 0x2f, 0x63, 0x6f, 0x6c, 0x6c
        /*0042*/ 	.byte	0x65, 0x63, 0x74, 0x69, 0x76, 0x65, 0x2f, 0x73, 0x6d, 0x39, 0x30, 0x5f, 0x6d, 0x6d, 0x61, 0x5f
        /*0052*/ 	.byte	0x74, 0x6d, 0x61, 0x5f, 0x67, 0x6d, 0x6d, 0x61, 0x5f, 0x73, 0x73, 0x5f, 0x77, 0x61, 0x72, 0x70
        /*0062*/ 	.byte	0x73, 0x70, 0x65, 0x63, 0x69, 0x61, 0x6c, 0x69, 0x7a, 0x65, 0x64, 0x2e, 0x68, 0x70, 0x70, 0x00
	.type		__unnamed_1,@object
	.size		__unnamed_1,(.L_0 - __unnamed_1)
__unnamed_1:
        /*0072*/ 	.byte	0x76, 0x6f, 0x69, 0x64, 0x20, 0x63, 0x75, 0x74, 0x6c, 0x61, 0x73, 0x73, 0x3a, 0x3a, 0x67, 0x65
        /* <DEDUP_REMOVED lines=181> */
        /*0bd2*/ 	.byte	0x00
.L_0:


//--------------------- .nv.shared._ZN7cutlass13device_kernelINS_4gemm6kernel13GemmUniversalIN4cute5tupleIJiiiiEEENS1_10collective13CollectiveMmaINS1_34MainloopSm90TmaGmmaWarpSpecializedILi9ENS5_IJNS4_1CILi2EEENSA_ILi1EEESC_EEENS1_35KernelTmaWarpSpecializedCooperativeEEENS5_IJNSA_ILi256EEENSA_ILi128EEENSA_ILi32EEEEEENS_10bfloat16_tENS5_IJlSC_lEEESK_SL_NS4_8TiledMMAINS4_8MMA_AtomIJNS4_4SM904GMMA28MMA_64x128x16_F32BF16BF16_SSILNSP_5MajorE0ELSR_0ELNSP_7ScaleInE1ELSS_1EEEEEENS4_6LayoutISD_NS5_IJSC_NSA_ILi0EEESW_EEEEENS5_IJNS4_10UnderscoreESZ_SZ_EEEEENS4_13SM90_TMA_LOADENS4_14ComposedLayoutINS4_7SwizzleILi2ELi4ELi3EEENS4_18smem_ptr_flag_bitsILi16EEENSV_INS5_IJNSA_ILi8EEESI_EEENS5_IJSI_SC_EEEEEEEvNS4_8identityENS4_23SM90_TMA_LOAD_MULTICASTES1C_vS1D_EENS_8epilogue10collective6detail29Sm90TmaWarpSpecializedAdapterINS1H_15DefaultEpilogueISK_SL_SL_NS1G_6thread17LinearCombinationISK_Li1EffLNS1L_9ScaleType4KindE0ELNS_15FloatRoundStyleE2ESK_EENS1_15EpilogueDefaultEEEEEvvEEEEvNT_6ParamsE --------------------------
	.section	.nv.shared._ZN7cutlass13device_kernelINS_4gemm6kernel13GemmUniversalIN4cute5tupleIJiiiiEEENS1_10collective13CollectiveMmaINS1_34MainloopSm90TmaGmmaWarpSpecializedILi9ENS5_IJNS4_1CILi2EEENSA_ILi1EEESC_EEENS1_35KernelTmaWarpSpecializedCooperativeEEENS5_IJNSA_ILi256EEENSA_ILi128EEENSA_ILi32EEEEEENS_10bfloat16_tENS5_IJlSC_lEEESK_SL_NS4_8TiledMMAINS4_8MMA_AtomIJNS4_4SM904GMMA28MMA_64x128x16_F32BF16BF16_SSILNSP_5MajorE0ELSR_0ELNSP_7ScaleInE1ELSS_1EEEEEENS4_6LayoutISD_NS5_IJSC_NSA_ILi0EEESW_EEEEENS5_IJNS4_10UnderscoreESZ_SZ_EEEEENS4_13SM90_TMA_LOADENS4_14ComposedLayoutINS4_7SwizzleILi2ELi4ELi3EEENS4_18smem_ptr_flag_bitsILi16EEENSV_INS5_IJNSA_ILi8EEESI_EEENS5_IJSI_SC_EEEEEEEvNS4_8identityENS4_23SM90_TMA_LOAD_MULTICASTES1C_vS1D_EENS_8epilogue10collective6detail29Sm90TmaWarpSpecializedAdapterINS1H_15DefaultEpilogueISK_SL_SL_NS1G_6thread17LinearCombinationISK_Li1EffLNS1L_9ScaleType4KindE0ELNS_15FloatRoundStyleE2ESK_EENS1_15EpilogueDefaultEEEEEvvEEEEvNT_6ParamsE,"aw",@nobits
	.sectionflags	@""
	.align	16
	.zero		1024


//--------------------- .nv.shared.reserved.0     --------------------------
	.section	.nv.shared.reserved.0,"aw",@nobits
	.weak		__nv_reservedSMEM_offset_0_alias
	.size		__nv_reservedSMEM_offset_0_alias, 0, 0
	.other		__nv_reservedSMEM_offset_0_alias,@"STO_CUDA_RESERVED_SHARED STV_DEFAULT"
__nv_reservedSMEM_offset_0_alias:
	.zero		0


//--------------------- .nv.global                --------------------------
	.section	.nv.global,"aw",@nobits
.nv.global:
	.type		_ZN39_INTERNAL_b0748891_4_k_cu_261fb29e_34894cute1_E,@object
	.size		_ZN39_INTERNAL_b0748891_4_k_cu_261fb29e_34894cute1_E,(_ZN39_INTERNAL_b0748891_4_k_cu_261fb29e_34894cuda3std3__45__cpo6cbeginE - _ZN39_INTERNAL_b0748891_4_k_cu_261fb29e_34894cute1_E)
_ZN39_INTERNAL_b0748891_4_k_cu_261fb29e_34894cute1_E:
	.zero		1
	.type		_ZN39_INTERNAL_b0748891_4_k_cu_261fb29e_34894cuda3std3__45__cpo6cbeginE,@object
	.size		_ZN39_INTERNAL_b0748891_4_k_cu_261fb29e_34894cuda3std3__45__cpo6cbeginE,(_ZN39_INTERNAL_b0748891_4_k_cu_261fb29e_34894cuda3std3__48in_placeE - _ZN39_INTERNAL_b0748891_4_k_cu_261fb29e_34894cuda3std3__45__cpo6cbeginE)
_ZN39_INTERNAL_b0748891_4_k_cu_261fb29e_34894cuda3std3__45__cpo6cbeginE:
	.zero		1
	.type		_ZN39_INTERNAL_b0748891_4_k_cu_261fb29e_34894cuda3std3__48in_placeE,@object
	.size		_ZN39_INTERNAL_b0748891_4_k_cu_261fb29e_34894cuda3std3__48in_placeE,(_ZN39_INTERNAL_b0748891_4_k_cu_261fb29e_34894cuda3std6ranges3__45__cpo9iter_moveE - _ZN39_INTERNAL_b0748891_4_k_cu_261fb29e_34894cuda3std3__48in_placeE)
_ZN39_INTERNAL_b0748891_4_k_cu_261fb29e_34894cuda3std3__48in_placeE:
	.zero		1
	.type		_ZN39_INTERNAL_b0748891_4_k_cu_261fb29e_34894cuda3std6ranges3__45__cpo9iter_moveE,@object
	.size		_ZN39_INTERNAL_b0748891_4_k_cu_261fb29e_34894cuda3std6ranges3__45__cpo9iter_moveE,(_ZN39_INTERNAL_b0748891_4_k_cu_261fb29e_34894cuda3std3__45__cpo5beginE - _ZN39_INTERNAL_b0748891_4_k_cu_261fb29e_34894cuda3std6ranges3__45__cpo9iter_moveE)
_ZN39_INTERNAL_b0748891_4_k_cu_261fb29e_34894cuda3std6ranges3__45__cpo9iter_moveE:
	.zero		1
	.type		_ZN39_INTERNAL_b0748891_4_k_cu_261fb29e_34894cuda3std3__45__cpo5beginE,@object
	.size		_ZN39_INTERNAL_b0748891_4_k_cu_261fb29e_34894cuda3std3__45__cpo5beginE,(_ZN39_INTERNAL_b0748891_4_k_cu_261fb29e_34894cuda3std3__441_GLOBAL__N__b0748891_4_k_cu_261fb29e_34896ignoreE - _ZN39_INTERNAL_b0748891_4_k_cu_261fb29e_34894cuda3std3__45__cpo5beginE)
_ZN39_INTERNAL_b0748891_4_k_cu_261fb29e_34894cuda3std3__45__cpo5beginE:
	.zero		1
	.type		_ZN39_INTERNAL_b0748891_4_k_cu_261fb29e_34894cuda3std3__441_GLOBAL__N__b0748891_4_k_cu_261fb29e_34896ignoreE,@object
	.size		_ZN39_INTERNAL_b0748891_4_k_cu_261fb29e_34894cuda3std3__441_GLOBAL__N__b0748891_4_k_cu_261fb29e_34896ignoreE,(_ZN39_INTERNAL_b0748891_4_k_cu_261fb29e_34894cute7productE - _ZN39_INTERNAL_b0748891_4_k_cu_261fb29e_34894cuda3std3__441_GLOBAL__N__b0748891_4_k_cu_261fb29e_34896ignoreE)
_ZN39_INTERNAL_b0748891_4_k_cu_261fb29e_34894cuda3std3__441_GLOBAL__N__b0748891_4_k_cu_261fb29e_34896ignoreE:
	.zero		1
	.type		_ZN39_INTERNAL_b0748891_4_k_cu_261fb29e_34894cute7productE,@object
	.size		_ZN39_INTERNAL_b0748891_4_k_cu_261fb29e_34894cute7productE,(_ZN39_INTERNAL_b0748891_4_k_cu_261fb29e_34894cuda3std3__45__cpo3endE - _ZN39_INTERNAL_b0748891_4_k_cu_261fb29e_34894cute7productE)
_ZN39_INTERNAL_b0748891_4_k_cu_261fb29e_34894cute7productE:
	.zero		1
	.type		_ZN39_INTERNAL_b0748891_4_k_cu_261fb29e_34894cuda3std3__45__cpo3endE,@object
	.size		_ZN39_INTERNAL_b0748891_4_k_cu_261fb29e_34894cuda3std3__45__cpo3endE,(_ZN39_INTERNAL_b0748891_4_k_cu_261fb29e_34894cuda3std3__419piecewise_constructE - _ZN39_INTERNAL_b0748891_4_k_cu_261fb29e_34894cuda3std3__45__cpo3endE)
_ZN39_INTERNAL_b0748891_4_k_cu_261fb29e_34894cuda3std3__45__cpo3endE:
	.zero		1
	.type		_ZN39_INTERNAL_b0748891_4_k_cu_261fb29e_34894cuda3std3__419piecewise_constructE,@object
	.size		_ZN39_INTERNAL_b0748891_4_k_cu_261fb29e_34894cuda3std3__419piecewise_constructE,(_ZN39_INTERNAL_b0748891_4_k_cu_261fb29e_34894cuda3std3__45__cpo4cendE - _ZN39_INTERNAL_b0748891_4_k_cu_261fb29e_34894cuda3std3__419piecewise_constructE)
_ZN39_INTERNAL_b0748891_4_k_cu_261fb29e_34894cuda3std3__419piecewise_constructE:
	.zero		1
	.type		_ZN39_INTERNAL_b0748891_4_k_cu_261fb29e_34894cuda3std3__45__cpo4cendE,@object
	.size		_ZN39_INTERNAL_b0748891_4_k_cu_261fb29e_34894cuda3std3__45__cpo4cendE,(_ZN39_INTERNAL_b0748891_4_k_cu_261fb29e_34894cuda3std6ranges3__45__cpo4swapE - _ZN39_INTERNAL_b0748891_4_k_cu_261fb29e_34894cuda3std3__45__cpo4cendE)
_ZN39_INTERNAL_b0748891_4_k_cu_261fb29e_34894cuda3std3__45__cpo4cendE:
	.zero		1
	.type		_ZN39_INTERNAL_b0748891_4_k_cu_261fb29e_34894cuda3std6ranges3__45__cpo4swapE,@object
	.size		_ZN39_INTERNAL_b0748891_4_k_cu_261fb29e_34894cuda3std6ranges3__45__cpo4swapE,(.L_8 - _ZN39_INTERNAL_b0748891_4_k_cu_261fb29e_34894cuda3std6ranges3__45__cpo4swapE)
_ZN39_INTERNAL_b0748891_4_k_cu_261fb29e_34894cuda3std6ranges3__45__cpo4swapE:
	.zero		1
.L_8:


//--------------------- .nv.constant0._ZN7cutlass13device_kernelINS_4gemm6kernel13GemmUniversalIN4cute5tupleIJiiiiEEENS1_10collective13CollectiveMmaINS1_34MainloopSm90TmaGmmaWarpSpecializedILi9ENS5_IJNS4_1CILi2EEENSA_ILi1EEESC_EEENS1_35KernelTmaWarpSpecializedCooperativeEEENS5_IJNSA_ILi256EEENSA_ILi128EEENSA_ILi32EEEEEENS_10bfloat16_tENS5_IJlSC_lEEESK_SL_NS4_8TiledMMAINS4_8MMA_AtomIJNS4_4SM904GMMA28MMA_64x128x16_F32BF16BF16_SSILNSP_5MajorE0ELSR_0ELNSP_7ScaleInE1ELSS_1EEEEEENS4_6LayoutISD_NS5_IJSC_NSA_ILi0EEESW_EEEEENS5_IJNS4_10UnderscoreESZ_SZ_EEEEENS4_13SM90_TMA_LOADENS4_14ComposedLayoutINS4_7SwizzleILi2ELi4ELi3EEENS4_18smem_ptr_flag_bitsILi16EEENSV_INS5_IJNSA_ILi8EEESI_EEENS5_IJSI_SC_EEEEEEEvNS4_8identityENS4_23SM90_TMA_LOAD_MULTICASTES1C_vS1D_EENS_8epilogue10collective6detail29Sm90TmaWarpSpecializedAdapterINS1H_15DefaultEpilogueISK_SL_SL_NS1G_6thread17LinearCombinationISK_Li1EffLNS1L_9ScaleType4KindE0ELNS_15FloatRoundStyleE2ESK_EENS1_15EpilogueDefaultEEEEEvvEEEEvNT_6ParamsE --------------------------
	.section	.nv.constant0._ZN7cutlass13device_kernelINS_4gemm6kernel13GemmUniversalIN4cute5tupleIJiiiiEEENS1_10collective13CollectiveMmaINS1_34MainloopSm90TmaGmmaWarpSpecializedILi9ENS5_IJNS4_1CILi2EEENSA_ILi1EEESC_EEENS1_35KernelTmaWarpSpecializedCooperativeEEENS5_IJNSA_ILi256EEENSA_ILi128EEENSA_ILi32EEEEEENS_10bfloat16_tENS5_IJlSC_lEEESK_SL_NS4_8TiledMMAINS4_8MMA_AtomIJNS4_4SM904GMMA28MMA_64x128x16_F32BF16BF16_SSILNSP_5MajorE0ELSR_0ELNSP_7ScaleInE1ELSS_1EEEEEENS4_6LayoutISD_NS5_IJSC_NSA_ILi0EEESW_EEEEENS5_IJNS4_10UnderscoreESZ_SZ_EEEEENS4_13SM90_TMA_LOADENS4_14ComposedLayoutINS4_7SwizzleILi2ELi4ELi3EEENS4_18smem_ptr_flag_bitsILi16EEENSV_INS5_IJNSA_ILi8EEESI_EEENS5_IJSI_SC_EEEEEEEvNS4_8identityENS4_23SM90_TMA_LOAD_MULTICASTES1C_vS1D_EENS_8epilogue10collective6detail29Sm90TmaWarpSpecializedAdapterINS1H_15DefaultEpilogueISK_SL_SL_NS1G_6thread17LinearCombinationISK_Li1EffLNS1L_9ScaleType4KindE0ELNS_15FloatRoundStyleE2ESK_EENS1_15EpilogueDefaultEEEEEvvEEEEvNT_6ParamsE,"a",@progbits
	.sectionflags	@""
	.align	4
.nv.constant0._ZN7cutlass13device_kernelINS_4gemm6kernel13GemmUniversalIN4cute5tupleIJiiiiEEENS1_10collective13CollectiveMmaINS1_34MainloopSm90TmaGmmaWarpSpecializedILi9ENS5_IJNS4_1CILi2EEENSA_ILi1EEESC_EEENS1_35KernelTmaWarpSpecializedCooperativeEEENS5_IJNSA_ILi256EEENSA_ILi128EEENSA_ILi32EEEEEENS_10bfloat16_tENS5_IJlSC_lEEESK_SL_NS4_8TiledMMAINS4_8MMA_AtomIJNS4_4SM904GMMA28MMA_64x128x16_F32BF16BF16_SSILNSP_5MajorE0ELSR_0ELNSP_7ScaleInE1ELSS_1EEEEEENS4_6LayoutISD_NS5_IJSC_NSA_ILi0EEESW_EEEEENS5_IJNS4_10UnderscoreESZ_SZ_EEEEENS4_13SM90_TMA_LOADENS4_14ComposedLayoutINS4_7SwizzleILi2ELi4ELi3EEENS4_18smem_ptr_flag_bitsILi16EEENSV_INS5_IJNSA_ILi8EEESI_EEENS5_IJSI_SC_EEEEEEEvNS4_8identityENS4_23SM90_TMA_LOAD_MULTICASTES1C_vS1D_EENS_8epilogue10collective6detail29Sm90TmaWarpSpecializedAdapterINS1H_15DefaultEpilogueISK_SL_SL_NS1G_6thread17LinearCombinationISK_Li1EffLNS1L_9ScaleType4KindE0ELNS_15FloatRoundStyleE2ESK_EENS1_15EpilogueDefaultEEEEEvvEEEEvNT_6ParamsE:
	.zero		1664


//--------------------- SYMBOLS --------------------------

	.type		.nv.reservedSmem.offset0,@object
	.size		.nv.reservedSmem.offset0,0x4
	.type		__assertfail,@function
